// auto-generated by cutlass_sweep.gemm — config: {"arch": "sm_90", "cluster_m": 2, "cluster_n": 1, "dtype": "e4m3", "dtype_b": "e4m3", "layout": "nt", "stages": 0, "tile_k": 64, "tile_m": 256, "tile_n": 256}
#include "cutlass/cutlass.h"
#include "cutlass/gemm/collective/collective_builder.hpp"
#include "cutlass/gemm/device/gemm_universal_adapter.h"
#include "cutlass/gemm/kernel/gemm_universal.hpp"
#include "cutlass/epilogue/collective/collective_builder.hpp"

using ElemA = cutlass::float_e4m3_t;
using ElemB = cutlass::float_e4m3_t;
using ElemCD = cutlass::float_e4m3_t;
using Acc  = float;
using TileShape    = cute::Shape<cute::_256, cute::_256, cute::_64>;
using ClusterShape = cute::Shape<cute::_2, cute::_1, cute::_1>;

using CollectiveEpilogue = typename cutlass::epilogue::collective::CollectiveBuilder<
    cutlass::arch::Sm90, cutlass::arch::OpClassTensorOp,
    TileShape, ClusterShape,
    cutlass::epilogue::collective::EpilogueTileAuto,
    Acc, Acc,
    ElemCD, cutlass::layout::RowMajor, 128 / cutlass::sizeof_bits<ElemCD>::value,
    ElemCD, cutlass::layout::RowMajor, 128 / cutlass::sizeof_bits<ElemCD>::value,
    cutlass::epilogue::collective::EpilogueScheduleAuto
  >::CollectiveOp;

using CollectiveMainloop = typename cutlass::gemm::collective::CollectiveBuilder<
    cutlass::arch::Sm90, cutlass::arch::OpClassTensorOp,
    ElemA, cutlass::layout::RowMajor, 128 / cutlass::sizeof_bits<ElemA>::value,
    ElemB, cutlass::layout::ColumnMajor, 128 / cutlass::sizeof_bits<ElemB>::value,
    Acc,
    TileShape, ClusterShape,
    cutlass::gemm::collective::StageCountAutoCarveout<static_cast<int>(sizeof(typename CollectiveEpilogue::SharedStorage))>,
    cutlass::gemm::collective::KernelScheduleAuto
  >::CollectiveOp;

using GemmKernel = cutlass::gemm::kernel::GemmUniversal<
    cute::Shape<int,int,int,int>,
    CollectiveMainloop,
    CollectiveEpilogue
>;
using Gemm = cutlass::gemm::device::GemmUniversalAdapter<GemmKernel>;

// Force the device kernel symbol into the cubin without needing a host main.
auto* _anchor = &cutlass::device_kernel<GemmKernel>;


// ===== COMPILED SASS (sm_90a) =====

	.target	sm_90a

	.elftype	@"ET_EXEC"


//--------------------- .note.nv.tkinfo           --------------------------
	.section	.note.nv.tkinfo,"",@"SHT_NOTE"
	.sectionflags	@"SHF_NOTE_NV_TKINFO"
	.tkinfo
        /*0018*/ 	.word	0x00000002
        /*0030*/ 	.string	""
        /*0030*/ 	.string	"ptxas"
        /*0030*/ 	.string	"Cuda compilation tools, release 13.0, V13.0.88"
        /*0030*/ 	.string	"Build cuda_13.0.r13.0/compiler.36424714_0"
        /*0030*/ 	.string	"-arch sm_90a -m 64 "



//--------------------- .note.nv.cuinfo           --------------------------
	.section	.note.nv.cuinfo,"",@"SHT_NOTE"
	.sectionflags	@"SHF_NOTE_NV_CUINFO"
        /*0018*/ 	.short	0x0002
        /*001a*/ 	.short	0x005a
        /*001c*/ 	.short	0x0082
	.zero		2


//--------------------- .nv.info                  --------------------------
	.section	.nv.info,"",@"SHT_CUDA_INFO"
	.align	4


	//----- nvinfo : EIATTR_REGCOUNT
	.align		4
        /*0000*/ 	.byte	0x04, 0x2f
        /*0002*/ 	.short	(.L_12 - .L_11)
	.align		4
.L_11:
        /*0004*/ 	.word	index@(_ZN7cutlass13device_kernelINS_4gemm6kernel13GemmUniversalIN4cute5tupleIJiiiiEEENS1_10collective13CollectiveMmaINS1_37MainloopSm90TmaGmmaWarpSpecializedFP8ILi7ENS5_IJNS4_1CILi2EEENSA_ILi1EEESC_EEENS1_35KernelTmaWarpSpecializedCooperativeEEENS5_IJNSA_ILi256EEESG_NSA_ILi64EEEEEENS_12float_e4m3_tENS5_IJlSC_lEEESJ_SK_NS4_8TiledMMAINS4_8MMA_AtomIJNS4_4SM904GMMA31MMA_64x256x32_F32E4M3E4M3_SS_TNILNSO_7ScaleInE1ELSQ_1EEEEEENS4_6LayoutISD_NS5_IJSC_NSA_ILi0EEESU_EEEEENS5_IJNS4_10UnderscoreESX_SX_EEEEENS4_13SM90_TMA_LOADENS4_14ComposedLayoutINS4_7SwizzleILi2ELi4ELi3EEENS4_18smem_ptr_flag_bitsILi8EEENST_INS5_IJNSA_ILi8EEESH_EEENS5_IJSH_SC_EEEEEEEvNS4_8identityENS4_23SM90_TMA_LOAD_MULTICASTES1A_vS1B_EENS_8epilogue10collective6detail29Sm90TmaWarpSpecializedAdapterINS1F_15DefaultEpilogueISJ_SK_SK_NS1E_6thread17LinearCombinationISJ_Li1EffLNS1J_9ScaleType4KindE0ELNS_15FloatRoundStyleE2ESJ_EENS1_15EpilogueDefaultEEEEEvvEEEEvNT_6ParamsE)
        /*0008*/ 	.word	0x000000a8


	//----- nvinfo : EIATTR_FRAME_SIZE
	.align		4
.L_12:
        /*000c*/ 	.byte	0x04, 0x11
        /*000e*/ 	.short	(.L_14 - .L_13)
	.align		4
.L_13:
        /*0010*/ 	.word	index@(_ZN7cutlass13device_kernelINS_4gemm6kernel13GemmUniversalIN4cute5tupleIJiiiiEEENS1_10collective13CollectiveMmaINS1_37MainloopSm90TmaGmmaWarpSpecializedFP8ILi7ENS5_IJNS4_1CILi2EEENSA_ILi1EEESC_EEENS1_35KernelTmaWarpSpecializedCooperativeEEENS5_IJNSA_ILi256EEESG_NSA_ILi64EEEEEENS_12float_e4m3_tENS5_IJlSC_lEEESJ_SK_NS4_8TiledMMAINS4_8MMA_AtomIJNS4_4SM904GMMA31MMA_64x256x32_F32E4M3E4M3_SS_TNILNSO_7ScaleInE1ELSQ_1EEEEEENS4_6LayoutISD_NS5_IJSC_NSA_ILi0EEESU_EEEEENS5_IJNS4_10UnderscoreESX_SX_EEEEENS4_13SM90_TMA_LOADENS4_14ComposedLayoutINS4_7SwizzleILi2ELi4ELi3EEENS4_18smem_ptr_flag_bitsILi8EEENST_INS5_IJNSA_ILi8EEESH_EEENS5_IJSH_SC_EEEEEEEvNS4_8identityENS4_23SM90_TMA_LOAD_MULTICASTES1A_vS1B_EENS_8epilogue10collective6detail29Sm90TmaWarpSpecializedAdapterINS1F_15DefaultEpilogueISJ_SK_SK_NS1E_6thread17LinearCombinationISJ_Li1EffLNS1J_9ScaleType4KindE0ELNS_15FloatRoundStyleE2ESJ_EENS1_15EpilogueDefaultEEEEEvvEEEEvNT_6ParamsE)
        /*0014*/ 	.word	0x00000878


	//----- nvinfo : EIATTR_MIN_STACK_SIZE
	.align		4
.L_14:
        /*0018*/ 	.byte	0x04, 0x12
        /*001a*/ 	.short	(.L_16 - .L_15)
	.align		4
.L_15:
        /*001c*/ 	.word	index@(_ZN7cutlass13device_kernelINS_4gemm6kernel13GemmUniversalIN4cute5tupleIJiiiiEEENS1_10collective13CollectiveMmaINS1_37MainloopSm90TmaGmmaWarpSpecializedFP8ILi7ENS5_IJNS4_1CILi2EEENSA_ILi1EEESC_EEENS1_35KernelTmaWarpSpecializedCooperativeEEENS5_IJNSA_ILi256EEESG_NSA_ILi64EEEEEENS_12float_e4m3_tENS5_IJlSC_lEEESJ_SK_NS4_8TiledMMAINS4_8MMA_AtomIJNS4_4SM904GMMA31MMA_64x256x32_F32E4M3E4M3_SS_TNILNSO_7ScaleInE1ELSQ_1EEEEEENS4_6LayoutISD_NS5_IJSC_NSA_ILi0EEESU_EEEEENS5_IJNS4_10UnderscoreESX_SX_EEEEENS4_13SM90_TMA_LOADENS4_14ComposedLayoutINS4_7SwizzleILi2ELi4ELi3EEENS4_18smem_ptr_flag_bitsILi8EEENST_INS5_IJNSA_ILi8EEESH_EEENS5_IJSH_SC_EEEEEEEvNS4_8identityENS4_23SM90_TMA_LOAD_MULTICASTES1A_vS1B_EENS_8epilogue10collective6detail29Sm90TmaWarpSpecializedAdapterINS1F_15DefaultEpilogueISJ_SK_SK_NS1E_6thread17LinearCombinationISJ_Li1EffLNS1J_9ScaleType4KindE0ELNS_15FloatRoundStyleE2ESJ_EENS1_15EpilogueDefaultEEEEEvvEEEEvNT_6ParamsE)
        /*0020*/ 	.word	0x00000878
.L_16:


//--------------------- .nv.compat                --------------------------
	.section	.nv.compat,"",@"SHT_CUDA_COMPAT_INFO"
	.align	4
        /*0000*/ 	.byte	0x02, 0x09, 0x01, 0x00, 0x02, 0x02, 0x04, 0x00, 0x02, 0x05, 0x05, 0x00, 0x03, 0x07, 0x01, 0x01
        /*0010*/ 	.byte	0x02, 0x03, 0x01, 0x00, 0x02, 0x06, 0x01, 0x00, 0x04, 0x0b, 0x08, 0x00, 0x00, 0x00, 0x00, 0x00
        /*0020*/ 	.byte	0x00, 0x00, 0x00, 0x00


//--------------------- .nv.info._ZN7cutlass13device_kernelINS_4gemm6kernel13GemmUniversalIN4cute5tupleIJiiiiEEENS1_10collective13CollectiveMmaINS1_37MainloopSm90TmaGmmaWarpSpecializedFP8ILi7ENS5_IJNS4_1CILi2EEENSA_ILi1EEESC_EEENS1_35KernelTmaWarpSpecializedCooperativeEEENS5_IJNSA_ILi256EEESG_NSA_ILi64EEEEEENS_12float_e4m3_tENS5_IJlSC_lEEESJ_SK_NS4_8TiledMMAINS4_8MMA_AtomIJNS4_4SM904GMMA31MMA_64x256x32_F32E4M3E4M3_SS_TNILNSO_7ScaleInE1ELSQ_1EEEEEENS4_6LayoutISD_NS5_IJSC_NSA_ILi0EEESU_EEEEENS5_IJNS4_10UnderscoreESX_SX_EEEEENS4_13SM90_TMA_LOADENS4_14ComposedLayoutINS4_7SwizzleILi2ELi4ELi3EEENS4_18smem_ptr_flag_bitsILi8EEENST_INS5_IJNSA_ILi8EEESH_EEENS5_IJSH_SC_EEEEEEEvNS4_8identityENS4_23SM90_TMA_LOAD_MULTICASTES1A_vS1B_EENS_8epilogue10collective6detail29Sm90TmaWarpSpecializedAdapterINS1F_15DefaultEpilogueISJ_SK_SK_NS1E_6thread17LinearCombinationISJ_Li1EffLNS1J_9ScaleType4KindE0ELNS_15FloatRoundStyleE2ESJ_EENS1_15EpilogueDefaultEEEEEvvEEEEvNT_6ParamsE --------------------------
	.section	.nv.info._ZN7cutlass13device_kernelINS_4gemm6kernel13GemmUniversalIN4cute5tupleIJiiiiEEENS1_10collective13CollectiveMmaINS1_37MainloopSm90TmaGmmaWarpSpecializedFP8ILi7ENS5_IJNS4_1CILi2EEENSA_ILi1EEESC_EEENS1_35KernelTmaWarpSpecializedCooperativeEEENS5_IJNSA_ILi256EEESG_NSA_ILi64EEEEEENS_12float_e4m3_tENS5_IJlSC_lEEESJ_SK_NS4_8TiledMMAINS4_8MMA_AtomIJNS4_4SM904GMMA31MMA_64x256x32_F32E4M3E4M3_SS_TNILNSO_7ScaleInE1ELSQ_1EEEEEENS4_6LayoutISD_NS5_IJSC_NSA_ILi0EEESU_EEEEENS5_IJNS4_10UnderscoreESX_SX_EEEEENS4_13SM90_TMA_LOADENS4_14ComposedLayoutINS4_7SwizzleILi2ELi4ELi3EEENS4_18smem_ptr_flag_bitsILi8EEENST_INS5_IJNSA_ILi8EEESH_EEENS5_IJSH_SC_EEEEEEEvNS4_8identityENS4_23SM90_TMA_LOAD_MULTICASTES1A_vS1B_EENS_8epilogue10collective6detail29Sm90TmaWarpSpecializedAdapterINS1F_15DefaultEpilogueISJ_SK_SK_NS1E_6thread17LinearCombinationISJ_Li1EffLNS1J_9ScaleType4KindE0ELNS_15FloatRoundStyleE2ESJ_EENS1_15EpilogueDefaultEEEEEvvEEEEvNT_6ParamsE,"",@"SHT_CUDA_INFO"
	.sectionflags	@""
	.align	4


	//----- nvinfo : EIATTR_CUDA_API_VERSION
	.align		4
        /*0000*/ 	.byte	0x04, 0x37
        /*0002*/ 	.short	(.L_18 - .L_17)
.L_17:
        /*0004*/ 	.word	0x00000082


	//----- nvinfo : EIATTR_KPARAM_INFO
	.align		4
.L_18:
        /*0008*/ 	.byte	0x04, 0x17
        /*000a*/ 	.short	(.L_20 - .L_19)
.L_19:
        /*000c*/ 	.word	0x00000000
        /*0010*/ 	.short	0x0000
        /*0012*/ 	.short	0x0070
        /*0014*/ 	.byte	0x00, 0xf0, 0x01, 0x10


	//----- nvinfo : EIATTR_SPARSE_MMA_MASK
	.align		4
.L_20:
        /*0018*/ 	.byte	0x03, 0x50
        /*001a*/ 	.short	0x0000


	//----- nvinfo : EIATTR_MAXREG_COUNT
	.align		4
        /*001c*/ 	.byte	0x03, 0x1b
        /*001e*/ 	.short	0x00a8


	//----- nvinfo : EIATTR_NUM_BARRIERS
	.align		4
        /*0020*/ 	.byte	0x02, 0x4c
        /*0022*/ 	.byte	0x01
	.zero		1


	//----- nvinfo : EIATTR_ANNOTATIONS
	.align		4
        /*0024*/ 	.byte	0x04, 0x55
        /*0026*/ 	.short	(.L_22 - .L_21)


	//   ....[0]....
.L_21:
        /*0028*/ 	.word	0x00000001
        /*002c*/ 	.byte	0x90, 0x07, 0x00, 0x00, 0x01, 0x00, 0x00, 0x00, 0x60, 0x08, 0x00, 0x00, 0x01, 0x00, 0x00, 0x00
        /* <DEDUP_REMOVED lines=1583> */
        /*632c*/ 	.byte	0xd0, 0x56, 0x02, 0x00


	//----- nvinfo : EIATTR_MERCURY_ISA_VERSION
	.align		4
.L_22:
        /*6330*/ 	.byte	0x03, 0x5f
        /*6332*/ 	.short	0x0101


	//----- nvinfo : EIATTR_INT_WARP_WIDE_INSTR_OFFSETS
	.align		4
        /*6334*/ 	.byte	0x04, 0x31
        /*6336*/ 	.short	(.L_24 - .L_23)


	//   ....[0]....
.L_23:
        /*6338*/ 	.word	0x000005b0


	//   ....[1]....
        /*633c*/ 	.word	0x000005d0


	//   ....[2]....
        /*6340*/ 	.word	0x00000730


	//----- nvinfo : EIATTR_COOP_GROUP_MASK_REGIDS
	.align		4
.L_24:
        /*6344*/ 	.byte	0x04, 0x29
        /*6346*/ 	.short	(.L_26 - .L_25)


	//   ....[0]....
.L_25:
        /*6348*/ 	.word	0xffffffff


	//   ....[1]....
        /*634c*/ 	.word	0xffffffff


	//   ....[2]....
        /*6350*/ 	.word	0xffffffff


	//   ....[3]....
        /*6354*/ 	.word	0xffffffff


	//   ....[4]....
        /*6358*/ 	.word	0xffffffff


	//   ....[5]....
        /*635c*/ 	.word	0xffffffff


	//----- nvinfo : EIATTR_COOP_GROUP_INSTR_OFFSETS
	.align		4
.L_26:
        /*6360*/ 	.byte	0x04, 0x28
        /*6362*/ 	.short	(.L_28 - .L_27)


	//   ....[0]....
.L_27:
        /*6364*/ 	.word	0x00000070


	//   ....[1]....
        /*6368*/ 	.word	0x00000080


	//   ....[2]....
        /*636c*/ 	.word	0x000001a0


	//   ....[3]....
        /*6370*/ 	.word	0x00000420


	//   ....[4]....
        /*6374*/ 	.word	0x000008a0


	//   ....[5]....
        /*6378*/ 	.word	0x000029f0


	//----- nvinfo : EIATTR_REG_RECONFIG
	.align		4
.L_28:
        /*637c*/ 	.byte	0x01, 0x54
	.zero		2


	//----- nvinfo : EIATTR_MBARRIER_INSTR_OFFSETS
	.align		4
        /*6380*/ 	.byte	0x04, 0x39
        /*6382*/ 	.short	(.L_30 - .L_29)


	//   ....[0]....
.L_29:
        /*6384*/ 	.word	0x00000320
        /*6388*/ 	.word	0x000000ff
        /*638c*/ 	.word	0x00000000
        /*6390*/ 	.short	0x0100
        /*6392*/ 	.byte	0x09
	.zero		1


	//   ....[1]....
        /*6394*/ 	.word	0x00000330
        /*6398*/ 	.word	0x000000ff
        /*639c*/ 	.word	0x00000038
        /*63a0*/ 	.short	0x0100
        /*63a2*/ 	.byte	0x09
	.zero		1


	//   ....[2]....
        /*63a4*/ 	.word	0x00000340
        /*63a8*/ 	.word	0x000000ff
        /*63ac*/ 	.word	0x00000008
        /*63b0*/ 	.short	0x0100
        /*63b2*/ 	.byte	0x09
	.zero		1


	//   ....[3]....
        /*63b4*/ 	.word	0x00000350
        /*63b8*/ 	.word	0x000000ff
        /*63bc*/ 	.word	0x00000040
        /*63c0*/ 	.short	0x0100
        /*63c2*/ 	.byte	0x09
	.zero		1


	//   ....[4]....
        /*63c4*/ 	.word	0x00000360
        /*63c8*/ 	.word	0x000000ff
        /*63cc*/ 	.word	0x00000010
        /*63d0*/ 	.short	0x0100
        /*63d2*/ 	.byte	0x09
	.zero		1


	//   ....[5]....
        /*63d4*/ 	.word	0x00000370
        /*63d8*/ 	.word	0x000000ff
        /*63dc*/ 	.word	0x00000048
        /*63e0*/ 	.short	0x0100
        /*63e2*/ 	.byte	0x09
	.zero		1


	//   ....[6]....
        /*63e4*/ 	.word	0x00000380
        /*63e8*/ 	.word	0x000000ff
        /*63ec*/ 	.word	0x00000018
        /*63f0*/ 	.short	0x0100
        /*63f2*/ 	.byte	0x09
	.zero		1


	//   ....[7]....
        /*63f4*/ 	.word	0x00000390
        /*63f8*/ 	.word	0x000000ff
        /*63fc*/ 	.word	0x00000050
        /*6400*/ 	.short	0x0100
        /*6402*/ 	.byte	0x09
	.zero		1


	//   ....[8]....
        /*6404*/ 	.word	0x000003a0
        /*6408*/ 	.word	0x000000ff
        /*640c*/ 	.word	0x00000020
        /*6410*/ 	.short	0x0100
        /*6412*/ 	.byte	0x09
	.zero		1


	//   ....[9]....
        /*6414*/ 	.word	0x000003b0
        /*6418*/ 	.word	0x000000ff
        /*641c*/ 	.word	0x00000058
        /*6420*/ 	.short	0x0100
        /*6422*/ 	.byte	0x09
	.zero		1


	//   ....[10]....
        /*6424*/ 	.word	0x000003c0
        /*6428*/ 	.word	0x000000ff
        /*642c*/ 	.word	0x00000028
        /*6430*/ 	.short	0x0100
        /*6432*/ 	.byte	0x09
	.zero		1


	//   ....[11]....
        /*6434*/ 	.word	0x000003d0
        /*6438*/ 	.word	0x000000ff
        /*643c*/ 	.word	0x00000060
        /*6440*/ 	.short	0x0100
        /*6442*/ 	.byte	0x09
	.zero		1


	//   ....[12]....
        /*6444*/ 	.word	0x000003e0
        /*6448*/ 	.word	0x000000ff
        /*644c*/ 	.word	0x00000030
        /*6450*/ 	.short	0x0100
        /*6452*/ 	.byte	0x09
	.zero		1


	//   ....[13]....
        /*6454*/ 	.word	0x000003f0
        /*6458*/ 	.word	0x000000ff
        /*645c*/ 	.word	0x00000068
        /*6460*/ 	.short	0x0100
        /*6462*/ 	.byte	0x09
	.zero		1


	//   ....[14]....
        /*6464*/ 	.word	0x000007c0
        /*6468*/ 	.word	0x000000ff
        /*646c*/ 	.word	0x00000080
        /*6470*/ 	.short	0x0100
        /*6472*/ 	.byte	0x06
	.zero		1


	//   ....[15]....
        /*6474*/ 	.word	0x00000840
        /*6478*/ 	.word	0x000000ff
        /*647c*/ 	.word	0x00000088
        /*6480*/ 	.short	0x0100
        /*6482*/ 	.byte	0x06
	.zero		1


	//   ....[16]....
        /*6484*/ 	.word	0x00002df0
        /*6488*/ 	.word	0x000000ff
        /*648c*/ 	.word	0x00000000
        /*6490*/ 	.short	0x010a
        /*6492*/ 	.byte	0x06
	.zero		1


	//   ....[17]....
        /*6494*/ 	.word	0x00002e30
        /*6498*/ 	.word	0x000000ff
        /*649c*/ 	.word	0x00000000
        /*64a0*/ 	.short	0x010a
        /*64a2*/ 	.byte	0x06
	.zero		1


	//   ....[18]....
        /*64a4*/ 	.word	0x000071a0
        /*64a8*/ 	.word	0x000000ff
        /*64ac*/ 	.word	0x00000000
        /*64b0*/ 	.short	0x010a
        /*64b2*/ 	.byte	0x10
	.zero		1


	//   ....[19]....
        /*64b4*/ 	.word	0x000071e0
        /*64b8*/ 	.word	0x000000ff
        /*64bc*/ 	.word	0x00000000
        /*64c0*/ 	.short	0x010a
        /*64c2*/ 	.byte	0x10
	.zero		1


	//   ....[20]....
        /*64c4*/ 	.word	0x0000d170
        /*64c8*/ 	.word	0x00000002
        /*64cc*/ 	.word	0x00000000
        /*64d0*/ 	.short	0x0101
        /*64d2*/ 	.byte	0x3f
	.zero		1


	//   ....[21]....
        /*64d4*/ 	.word	0x00010c80
        /*64d8*/ 	.word	0x00000000
        /*64dc*/ 	.word	0x00000000
        /*64e0*/ 	.short	0x0101
        /*64e2*/ 	.byte	0x3f
	.zero		1


	//   ....[22]....
        /*64e4*/ 	.word	0x00024730
        /*64e8*/ 	.word	0x0000000c
        /*64ec*/ 	.word	0x00000038
        /*64f0*/ 	.short	0x010a
        /*64f2*/ 	.byte	0x3f
	.zero		1


	//   ....[23]....
        /*64f4*/ 	.word	0x00024b00
        /*64f8*/ 	.word	0x00000003
        /*64fc*/ 	.word	0x00000088
        /*6500*/ 	.short	0x0101
        /*6502*/ 	.byte	0x3f
	.zero		1


	//   ....[24]....
        /*6504*/ 	.word	0x00025260
        /*6508*/ 	.word	0x00000003
        /*650c*/ 	.word	0x00000000
        /*6510*/ 	.short	0x010a
        /*6512*/ 	.byte	0x3f
	.zero		1


	//   ....[25]....
        /*6514*/ 	.word	0x000252f0
        /*6518*/ 	.word	0x00000003
        /*651c*/ 	.word	0x00000000
        /*6520*/ 	.short	0x010a
        /*6522*/ 	.byte	0x3f
	.zero		1


	//   ....[26]....
        /*6524*/ 	.word	0x00025380
        /*6528*/ 	.word	0x00000003
        /*652c*/ 	.word	0x00000000
        /*6530*/ 	.short	0x010a
        /*6532*/ 	.byte	0x3f
	.zero		1


	//   ....[27]....
        /*6534*/ 	.word	0x00025410
        /*6538*/ 	.word	0x00000003
        /*653c*/ 	.word	0x00000000
        /*6540*/ 	.short	0x010a
        /*6542*/ 	.byte	0x3f
	.zero		1


	//   ....[28]....
        /*6544*/ 	.word	0x000254a0
        /*6548*/ 	.word	0x00000003
        /*654c*/ 	.word	0x00000000
        /*6550*/ 	.short	0x010a
        /*6552*/ 	.byte	0x3f
	.zero		1


	//   ....[29]....
        /*6554*/ 	.word	0x00025530
        /*6558*/ 	.word	0x00000003
        /*655c*/ 	.word	0x00000000
        /*6560*/ 	.short	0x010a
        /*6562*/ 	.byte	0x3f
	.zero		1


	//   ....[30]....
        /*6564*/ 	.word	0x000255c0
        /*6568*/ 	.word	0x00000003
        /*656c*/ 	.word	0x00000000
        /*6570*/ 	.short	0x010a
        /*6572*/ 	.byte	0x3f
	.zero		1


	//   ....[31]....
        /*6574*/ 	.word	0x00025630
        /*6578*/ 	.word	0x00000003
        /*657c*/ 	.word	0x00000000
        /*6580*/ 	.short	0x010a
        /*6582*/ 	.byte	0x3f
	.zero		1


	//   ....[32]....
        /*6584*/ 	.word	0x000256a0
        /*6588*/ 	.word	0x00000000
        /*658c*/ 	.word	0x00000000
        /*6590*/ 	.short	0x010a
        /*6592*/ 	.byte	0x3f
	.zero		1


	//   ....[33]....
        /*6594*/ 	.word	0x00025780
        /*6598*/ 	.word	0x0000000c
        /*659c*/ 	.word	0x00000038
        /*65a0*/ 	.short	0x010a
        /*65a2*/ 	.byte	0x3f
	.zero		1


	//   ....[34]....
        /*65a4*/ 	.word	0x00025850
        /*65a8*/ 	.word	0x00000003
        /*65ac*/ 	.word	0x00000000
        /*65b0*/ 	.short	0x010a
        /*65b2*/ 	.byte	0x3f
	.zero		1


	//   ....[35]....
        /*65b4*/ 	.word	0x000258a0
        /*65b8*/ 	.word	0x00000003
        /*65bc*/ 	.word	0x00000000
        /*65c0*/ 	.short	0x010a
        /*65c2*/ 	.byte	0x3f
	.zero		1


	//   ....[36]....
        /*65c4*/ 	.word	0x000258f0
        /*65c8*/ 	.word	0x00000003
        /*65cc*/ 	.word	0x00000000
        /*65d0*/ 	.short	0x010a
        /*65d2*/ 	.byte	0x3f
	.zero		1


	//   ....[37]....
        /*65d4*/ 	.word	0x00025940
        /*65d8*/ 	.word	0x00000003
        /*65dc*/ 	.word	0x00000000
        /*65e0*/ 	.short	0x010a
        /*65e2*/ 	.byte	0x3f
	.zero		1


	//   ....[38]....
        /*65e4*/ 	.word	0x00025990
        /*65e8*/ 	.word	0x00000003
        /*65ec*/ 	.word	0x00000000
        /*65f0*/ 	.short	0x010a
        /*65f2*/ 	.byte	0x3f
	.zero		1


	//   ....[39]....
        /*65f4*/ 	.word	0x000259e0
        /*65f8*/ 	.word	0x00000003
        /*65fc*/ 	.word	0x00000000
        /*6600*/ 	.short	0x010a
        /*6602*/ 	.byte	0x3f
	.zero		1


	//----- nvinfo : EIATTR_NUM_MBARRIERS
	.align		4
.L_30:
        /*6604*/ 	.byte	0x03, 0x38
        /*6606*/ 	.short	0x0010


	//----- nvinfo : EIATTR_EXIT_INSTR_OFFSETS
	.align		4
        /*6608*/ 	.byte	0x04, 0x1c
        /*660a*/ 	.short	(.L_32 - .L_31)


	//   ....[0]....
.L_31:
        /*660c*/ 	.word	0x00000a30


	//   ....[1]....
        /*6610*/ 	.word	0x000012d0


	//   ....[2]....
        /*6614*/ 	.word	0x00023e10


	//   ....[3]....
        /*6618*/ 	.word	0x000243b0


	//   ....[4]....
        /*661c*/ 	.word	0x00025610


	//----- nvinfo : EIATTR_MAX_THREADS
	.align		4
.L_32:
        /*6620*/ 	.byte	0x04, 0x05
        /*6622*/ 	.short	(.L_34 - .L_33)
.L_33:
        /*6624*/ 	.word	0x00000180
        /*6628*/ 	.word	0x00000001
        /*662c*/ 	.word	0x00000001


	//----- nvinfo : EIATTR_CRS_STACK_SIZE
	.align		4
.L_34:
        /*6630*/ 	.byte	0x04, 0x1e
        /*6632*/ 	.short	(.L_36 - .L_35)
.L_35:
        /*6634*/ 	.word	0x00000000


	//----- nvinfo : EIATTR_CBANK_PARAM_SIZE
	.align		4
.L_36:
        /*6638*/ 	.byte	0x03, 0x19
        /*663a*/ 	.short	0x0470


	//----- nvinfo : EIATTR_PARAM_CBANK
	.align		4
        /*663c*/ 	.byte	0x04, 0x0a
        /*663e*/ 	.short	(.L_38 - .L_37)
	.align		4
.L_37:
        /*6640*/ 	.word	index@(.nv.constant0._ZN7cutlass13device_kernelINS_4gemm6kernel13GemmUniversalIN4cute5tupleIJiiiiEEENS1_10collective13CollectiveMmaINS1_37MainloopSm90TmaGmmaWarpSpecializedFP8ILi7ENS5_IJNS4_1CILi2EEENSA_ILi1EEESC_EEENS1_35KernelTmaWarpSpecializedCooperativeEEENS5_IJNSA_ILi256EEESG_NSA_ILi64EEEEEENS_12float_e4m3_tENS5_IJlSC_lEEESJ_SK_NS4_8TiledMMAINS4_8MMA_AtomIJNS4_4SM904GMMA31MMA_64x256x32_F32E4M3E4M3_SS_TNILNSO_7ScaleInE1ELSQ_1EEEEEENS4_6LayoutISD_NS5_IJSC_NSA_ILi0EEESU_EEEEENS5_IJNS4_10UnderscoreESX_SX_EEEEENS4_13SM90_TMA_LOADENS4_14ComposedLayoutINS4_7SwizzleILi2ELi4ELi3EEENS4_18smem_ptr_flag_bitsILi8EEENST_INS5_IJNSA_ILi8EEESH_EEENS5_IJSH_SC_EEEEEEEvNS4_8identityENS4_23SM90_TMA_LOAD_MULTICASTES1A_vS1B_EENS_8epilogue10collective6detail29Sm90TmaWarpSpecializedAdapterINS1F_15DefaultEpilogueISJ_SK_SK_NS1E_6thread17LinearCombinationISJ_Li1EffLNS1J_9ScaleType4KindE0ELNS_15FloatRoundStyleE2ESJ_EENS1_15EpilogueDefaultEEEEEvvEEEEvNT_6ParamsE)
        /*6644*/ 	.short	0x0210
        /*6646*/ 	.short	0x0470


	//----- nvinfo : EIATTR_SW_WAR
	.align		4
.L_38:
        /*6648*/ 	.byte	0x04, 0x36
        /*664a*/ 	.short	(.L_40 - .L_39)
.L_39:
        /*664c*/ 	.word	0x00000008
.L_40:


//--------------------- .nv.callgraph             --------------------------
	.section	.nv.callgraph,"",@"SHT_CUDA_CALLGRAPH"
	.align	4
	.sectionentsize	8
	.align		4
        /*0000*/ 	.word	0x00000000
	.align		4
        /*0004*/ 	.word	0xffffffff
	.align		4
        /*0008*/ 	.word	0x00000000
	.align		4
        /*000c*/ 	.word	0xfffffffe
	.align		4
        /*0010*/ 	.word	0x00000000
	.align		4
        /*0014*/ 	.word	0xfffffffd
	.align		4
        /*0018*/ 	.word	0x00000000
	.align		4
        /*001c*/ 	.word	0xfffffffc


//--------------------- .nv.constant4             --------------------------
	.section	.nv.constant4,"a",@progbits
	.align	8
	.align		8
.nv.constant4:
        /*0000*/ 	.dword	_ZN40_INTERNAL_a43596db_4_k_cu_6a35bd6c_156014cuda3std3__45__cpo5beginE
	.align		8
        /*0008*/ 	.dword	_ZN40_INTERNAL_a43596db_4_k_cu_6a35bd6c_156014cuda3std3__45__cpo3endE
	.align		8
        /*0010*/ 	.dword	_ZN40_INTERNAL_a43596db_4_k_cu_6a35bd6c_156014cuda3std3__45__cpo6cbeginE
	.align		8
        /*0018*/ 	.dword	_ZN40_INTERNAL_a43596db_4_k_cu_6a35bd6c_156014cuda3std3__45__cpo4cendE
	.align		8
        /*0020*/ 	.dword	_ZN40_INTERNAL_a43596db_4_k_cu_6a35bd6c_156014cuda3std3__442_GLOBAL__N__a43596db_4_k_cu_6a35bd6c_156016ignoreE
	.align		8
        /*0028*/ 	.dword	_ZN40_INTERNAL_a43596db_4_k_cu_6a35bd6c_156014cuda3std3__419piecewise_constructE
	.align		8
        /*0030*/ 	.dword	_ZN40_INTERNAL_a43596db_4_k_cu_6a35bd6c_156014cuda3std3__48in_placeE
	.align		8
        /*0038*/ 	.dword	_ZN40_INTERNAL_a43596db_4_k_cu_6a35bd6c_156014cuda3std6ranges3__45__cpo4swapE
	.align		8
        /*0040*/ 	.dword	_ZN40_INTERNAL_a43596db_4_k_cu_6a35bd6c_156014cuda3std6ranges3__45__cpo9iter_moveE
	.align		8
        /*0048*/ 	.dword	_ZN40_INTERNAL_a43596db_4_k_cu_6a35bd6c_156014cute7productE
	.align		8
        /*0050*/ 	.dword	_ZN40_INTERNAL_a43596db_4_k_cu_6a35bd6c_156014cute1_E


//--------------------- .text._ZN7cutlass13device_kernelINS_4gemm6kernel13GemmUniversalIN4cute5tupleIJiiiiEEENS1_10collective13CollectiveMmaINS1_37MainloopSm90TmaGmmaWarpSpecializedFP8ILi7ENS5_IJNS4_1CILi2EEENSA_ILi1EEESC_EEENS1_35KernelTmaWarpSpecializedCooperativeEEENS5_IJNSA_ILi256EEESG_NSA_ILi64EEEEEENS_12float_e4m3_tENS5_IJlSC_lEEESJ_SK_NS4_8TiledMMAINS4_8MMA_AtomIJNS4_4SM904GMMA31MMA_64x256x32_F32E4M3E4M3_SS_TNILNSO_7ScaleInE1ELSQ_1EEEEEENS4_6LayoutISD_NS5_IJSC_NSA_ILi0EEESU_EEEEENS5_IJNS4_10UnderscoreESX_SX_EEEEENS4_13SM90_TMA_LOADENS4_14ComposedLayoutINS4_7SwizzleILi2ELi4ELi3EEENS4_18smem_ptr_flag_bitsILi8EEENST_INS5_IJNSA_ILi8EEESH_EEENS5_IJSH_SC_EEEEEEEvNS4_8identityENS4_23SM90_TMA_LOAD_MULTICASTES1A_vS1B_EENS_8epilogue10collective6detail29Sm90TmaWarpSpecializedAdapterINS1F_15DefaultEpilogueISJ_SK_SK_NS1E_6thread17LinearCombinationISJ_Li1EffLNS1J_9ScaleType4KindE0ELNS_15FloatRoundStyleE2ESJ_EENS1_15EpilogueDefaultEEEEEvvEEEEvNT_6ParamsE --------------------------
	.section	.text._ZN7cutlass13device_kernelINS_4gemm6kernel13GemmUniversalIN4cute5tupleIJiiiiEEENS1_10collective13CollectiveMmaINS1_37MainloopSm90TmaGmmaWarpSpecializedFP8ILi7ENS5_IJNS4_1CILi2EEENSA_ILi1EEESC_EEENS1_35KernelTmaWarpSpecializedCooperativeEEENS5_IJNSA_ILi256EEESG_NSA_ILi64EEEEEENS_12float_e4m3_tENS5_IJlSC_lEEESJ_SK_NS4_8TiledMMAINS4_8MMA_AtomIJNS4_4SM904GMMA31MMA_64x256x32_F32E4M3E4M3_SS_TNILNSO_7ScaleInE1ELSQ_1EEEEEENS4_6LayoutISD_NS5_IJSC_NSA_ILi0EEESU_EEEEENS5_IJNS4_10UnderscoreESX_SX_EEEEENS4_13SM90_TMA_LOADENS4_14ComposedLayoutINS4_7SwizzleILi2ELi4ELi3EEENS4_18smem_ptr_flag_bitsILi8EEENST_INS5_IJNSA_ILi8EEESH_EEENS5_IJSH_SC_EEEEEEEvNS4_8identityENS4_23SM90_TMA_LOAD_MULTICASTES1A_vS1B_EENS_8epilogue10collective6detail29Sm90TmaWarpSpecializedAdapterINS1F_15DefaultEpilogueISJ_SK_SK_NS1E_6thread17LinearCombinationISJ_Li1EffLNS1J_9ScaleType4KindE0ELNS_15FloatRoundStyleE2ESJ_EENS1_15EpilogueDefaultEEEEEvvEEEEvNT_6ParamsE,"ax",@progbits
	.align	128
.text._ZN7cutlass13device_kernelINS_4gemm6kernel13GemmUniversalIN4cute5tupleIJiiiiEEENS1_10collective13CollectiveMmaINS1_37MainloopSm90TmaGmmaWarpSpecializedFP8ILi7ENS5_IJNS4_1CILi2EEENSA_ILi1EEESC_EEENS1_35KernelTmaWarpSpecializedCooperativeEEENS5_IJNSA_ILi256EEESG_NSA_ILi64EEEEEENS_12float_e4m3_tENS5_IJlSC_lEEESJ_SK_NS4_8TiledMMAINS4_8MMA_AtomIJNS4_4SM904GMMA31MMA_64x256x32_F32E4M3E4M3_SS_TNILNSO_7ScaleInE1ELSQ_1EEEEEENS4_6LayoutISD_NS5_IJSC_NSA_ILi0EEESU_EEEEENS5_IJNS4_10UnderscoreESX_SX_EEEEENS4_13SM90_TMA_LOADENS4_14ComposedLayoutINS4_7SwizzleILi2ELi4ELi3EEENS4_18smem_ptr_flag_bitsILi8EEENST_INS5_IJNSA_ILi8EEESH_EEENS5_IJSH_SC_EEEEEEEvNS4_8identityENS4_23SM90_TMA_LOAD_MULTICASTES1A_vS1B_EENS_8epilogue10collective6detail29Sm90TmaWarpSpecializedAdapterINS1F_15DefaultEpilogueISJ_SK_SK_NS1E_6thread17LinearCombinationISJ_Li1EffLNS1J_9ScaleType4KindE0ELNS_15FloatRoundStyleE2ESJ_EENS1_15EpilogueDefaultEEEEEvvEEEEvNT_6ParamsE:
        .type           _ZN7cutlass13device_kernelINS_4gemm6kernel13GemmUniversalIN4cute5tupleIJiiiiEEENS1_10collective13CollectiveMmaINS1_37MainloopSm90TmaGmmaWarpSpecializedFP8ILi7ENS5_IJNS4_1CILi2EEENSA_ILi1EEESC_EEENS1_35KernelTmaWarpSpecializedCooperativeEEENS5_IJNSA_ILi256EEESG_NSA_ILi64EEEEEENS_12float_e4m3_tENS5_IJlSC_lEEESJ_SK_NS4_8TiledMMAINS4_8MMA_AtomIJNS4_4SM904GMMA31MMA_64x256x32_F32E4M3E4M3_SS_TNILNSO_7ScaleInE1ELSQ_1EEEEEENS4_6LayoutISD_NS5_IJSC_NSA_ILi0EEESU_EEEEENS5_IJNS4_10UnderscoreESX_SX_EEEEENS4_13SM90_TMA_LOADENS4_14ComposedLayoutINS4_7SwizzleILi2ELi4ELi3EEENS4_18smem_ptr_flag_bitsILi8EEENST_INS5_IJNSA_ILi8EEESH_EEENS5_IJSH_SC_EEEEEEEvNS4_8identityENS4_23SM90_TMA_LOAD_MULTICASTES1A_vS1B_EENS_8epilogue10collective6detail29Sm90TmaWarpSpecializedAdapterINS1F_15DefaultEpilogueISJ_SK_SK_NS1E_6thread17LinearCombinationISJ_Li1EffLNS1J_9ScaleType4KindE0ELNS_15FloatRoundStyleE2ESJ_EENS1_15EpilogueDefaultEEEEEvvEEEEvNT_6ParamsE,@function
        .size           _ZN7cutlass13device_kernelINS_4gemm6kernel13GemmUniversalIN4cute5tupleIJiiiiEEENS1_10collective13CollectiveMmaINS1_37MainloopSm90TmaGmmaWarpSpecializedFP8ILi7ENS5_IJNS4_1CILi2EEENSA_ILi1EEESC_EEENS1_35KernelTmaWarpSpecializedCooperativeEEENS5_IJNSA_ILi256EEESG_NSA_ILi64EEEEEENS_12float_e4m3_tENS5_IJlSC_lEEESJ_SK_NS4_8TiledMMAINS4_8MMA_AtomIJNS4_4SM904GMMA31MMA_64x256x32_F32E4M3E4M3_SS_TNILNSO_7ScaleInE1ELSQ_1EEEEEENS4_6LayoutISD_NS5_IJSC_NSA_ILi0EEESU_EEEEENS5_IJNS4_10UnderscoreESX_SX_EEEEENS4_13SM90_TMA_LOADENS4_14ComposedLayoutINS4_7SwizzleILi2ELi4ELi3EEENS4_18smem_ptr_flag_bitsILi8EEENST_INS5_IJNSA_ILi8EEESH_EEENS5_IJSH_SC_EEEEEEEvNS4_8identityENS4_23SM90_TMA_LOAD_MULTICASTES1A_vS1B_EENS_8epilogue10collective6detail29Sm90TmaWarpSpecializedAdapterINS1F_15DefaultEpilogueISJ_SK_SK_NS1E_6thread17LinearCombinationISJ_Li1EffLNS1J_9ScaleType4KindE0ELNS_15FloatRoundStyleE2ESJ_EENS1_15EpilogueDefaultEEEEEvvEEEEvNT_6ParamsE,(.L_x_596 - _ZN7cutlass13device_kernelINS_4gemm6kernel13GemmUniversalIN4cute5tupleIJiiiiEEENS1_10collective13CollectiveMmaINS1_37MainloopSm90TmaGmmaWarpSpecializedFP8ILi7ENS5_IJNS4_1CILi2EEENSA_ILi1EEESC_EEENS1_35KernelTmaWarpSpecializedCooperativeEEENS5_IJNSA_ILi256EEESG_NSA_ILi64EEEEEENS_12float_e4m3_tENS5_IJlSC_lEEESJ_SK_NS4_8TiledMMAINS4_8MMA_AtomIJNS4_4SM904GMMA31MMA_64x256x32_F32E4M3E4M3_SS_TNILNSO_7ScaleInE1ELSQ_1EEEEEENS4_6LayoutISD_NS5_IJSC_NSA_ILi0EEESU_EEEEENS5_IJNS4_10UnderscoreESX_SX_EEEEENS4_13SM90_TMA_LOADENS4_14ComposedLayoutINS4_7SwizzleILi2ELi4ELi3EEENS4_18smem_ptr_flag_bitsILi8EEENST_INS5_IJNSA_ILi8EEESH_EEENS5_IJSH_SC_EEEEEEEvNS4_8identityENS4_23SM90_TMA_LOAD_MULTICASTES1A_vS1B_EENS_8epilogue10collective6detail29Sm90TmaWarpSpecializedAdapterINS1F_15DefaultEpilogueISJ_SK_SK_NS1E_6thread17LinearCombinationISJ_Li1EffLNS1J_9ScaleType4KindE0ELNS_15FloatRoundStyleE2ESJ_EENS1_15EpilogueDefaultEEEEEvvEEEEvNT_6ParamsE)
        .other          _ZN7cutlass13device_kernelINS_4gemm6kernel13GemmUniversalIN4cute5tupleIJiiiiEEENS1_10collective13CollectiveMmaINS1_37MainloopSm90TmaGmmaWarpSpecializedFP8ILi7ENS5_IJNS4_1CILi2EEENSA_ILi1EEESC_EEENS1_35KernelTmaWarpSpecializedCooperativeEEENS5_IJNSA_ILi256EEESG_NSA_ILi64EEEEEENS_12float_e4m3_tENS5_IJlSC_lEEESJ_SK_NS4_8TiledMMAINS4_8MMA_AtomIJNS4_4SM904GMMA31MMA_64x256x32_F32E4M3E4M3_SS_TNILNSO_7ScaleInE1ELSQ_1EEEEEENS4_6LayoutISD_NS5_IJSC_NSA_ILi0EEESU_EEEEENS5_IJNS4_10UnderscoreESX_SX_EEEEENS4_13SM90_TMA_LOADENS4_14ComposedLayoutINS4_7SwizzleILi2ELi4ELi3EEENS4_18smem_ptr_flag_bitsILi8EEENST_INS5_IJNSA_ILi8EEESH_EEENS5_IJSH_SC_EEEEEEEvNS4_8identityENS4_23SM90_TMA_LOAD_MULTICASTES1A_vS1B_EENS_8epilogue10collective6detail29Sm90TmaWarpSpecializedAdapterINS1F_15DefaultEpilogueISJ_SK_SK_NS1E_6thread17LinearCombinationISJ_Li1EffLNS1J_9ScaleType4KindE0ELNS_15FloatRoundStyleE2ESJ_EENS1_15EpilogueDefaultEEEEEvvEEEEvNT_6ParamsE,@"STO_CUDA_ENTRY STV_DEFAULT"
_ZN7cutlass13device_kernelINS_4gemm6kernel13GemmUniversalIN4cute5tupleIJiiiiEEENS1_10collective13CollectiveMmaINS1_37MainloopSm90TmaGmmaWarpSpecializedFP8ILi7ENS5_IJNS4_1CILi2EEENSA_ILi1EEESC_EEENS1_35KernelTmaWarpSpecializedCooperativeEEENS5_IJNSA_ILi256EEESG_NSA_ILi64EEEEEENS_12float_e4m3_tENS5_IJlSC_lEEESJ_SK_NS4_8TiledMMAINS4_8MMA_AtomIJNS4_4SM904GMMA31MMA_64x256x32_F32E4M3E4M3_SS_TNILNSO_7ScaleInE1ELSQ_1EEEEEENS4_6LayoutISD_NS5_IJSC_NSA_ILi0EEESU_EEEEENS5_IJNS4_10UnderscoreESX_SX_EEEEENS4_13SM90_TMA_LOADENS4_14ComposedLayoutINS4_7SwizzleILi2ELi4ELi3EEENS4_18smem_ptr_flag_bitsILi8EEENST_INS5_IJNSA_ILi8EEESH_EEENS5_IJSH_SC_EEEEEEEvNS4_8identityENS4_23SM90_TMA_LOAD_MULTICASTES1A_vS1B_EENS_8epilogue10collective6detail29Sm90TmaWarpSpecializedAdapterINS1F_15DefaultEpilogueISJ_SK_SK_NS1E_6thread17LinearCombinationISJ_Li1EffLNS1J_9ScaleType4KindE0ELNS_15FloatRoundStyleE2ESJ_EENS1_15EpilogueDefaultEEEEEvvEEEEvNT_6ParamsE:
[----:B------:R-:W0:Y:S02]  /*0000*/  LDC R1, c[0x0][0x28] ;  /* 0x00000a00ff017b82 */ /* 0x000e240000000800 */
[----:B0-----:R-:W-:Y:S01]  /*0010*/  VIADD R1, R1, 0xfffff788 ;  /* 0xfffff78801017836 */ /* 0x001fe20000000000 */
[----:B------:R-:W0:Y:S01]  /*0020*/  S2R R4, SR_TID.X ;  /* 0x0000000000047919 */ /* 0x000e220000002100 */
[----:B------:R-:W-:Y:S01]  /*0030*/  ELECT P0, URZ, PT ;  /* 0x00000000003f782f */ /* 0x000fe20003800000 */
[----:B------:R-:W-:Y:S01]  /*0040*/  BSSY B0, `(.L_x_0) ;  /* 0x0000015000007945 */ /* 0x000fe20003800000 */
[--C-:B0-----:R-:W-:Y:S02]  /*0050*/  SHF.R.U32.HI R0, RZ, 0x5, R4.reuse ;  /* 0x00000005ff007819 */ /* 0x101fe40000011604 */
[----:B------:R-:W-:-:S03]  /*0060*/  SHF.R.U32.HI R2, RZ, 0x7, R4 ;  /* 0x00000007ff027819 */ /* 0x000fc60000011604 */
[----:B------:R-:W0:Y:S04]  /*0070*/  SHFL.IDX PT, R3, R0, RZ, 0x1f ;  /* 0x00001fff00037589 */ /* 0x000e2800000e0000 */
[----:B------:R-:W1:Y:S01]  /*0080*/  SHFL.IDX PT, R2, R2, RZ, 0x1f ;  /* 0x00001fff02027589 */ /* 0x000e6200000e0000 */
[----:B0-----:R-:W-:Y:S02]  /*0090*/  R2UR UR4, R3 ;  /* 0x00000000030472ca */ /* 0x001fe400000e0000 */
[----:B-1----:R-:W-:-:S11]  /*00a0*/  R2UR UR6, R2 ;  /* 0x00000000020672ca */ /* 0x002fd600000e0000 */
[----:B------:R-:W-:Y:S02]  /*00b0*/  USHF.R.S32.HI UR5, URZ, 0x1f, UR4 ;  /* 0x0000001f3f057899 */ /* 0x000fe40008011404 */
[----:B------:R-:W-:Y:S02]  /*00c0*/  ISETP.NE.OR P0, PT, RZ, UR4, !P0 ;  /* 0x00000004ff007c0c */ /* 0x000fe4000c705670 */
[----:B------:R-:W-:-:S04]  /*00d0*/  ULEA.HI UR5, UR5, UR4, URZ, 0x2 ;  /* 0x0000000405057291 */ /* 0x000fc8000f8f103f */
[----:B------:R-:W-:-:S04]  /*00e0*/  ULOP3.LUT UR5, UR5, 0xfffffffc, URZ, 0xc0, !UPT ;  /* 0xfffffffc05057892 */ /* 0x000fc8000f8ec03f */
[----:B------:R-:W-:-:S03]  /*00f0*/  UIADD3 UR8, UR4, -UR5, URZ ;  /* 0x8000000504087290 */ /* 0x000fc6000fffe03f */
[----:B------:R-:W-:Y:S09]  /*0100*/  @P0 BRA `(.L_x_1) ;  /* 0x0000000000200947 */ /* 0x000ff20003800000 */
[----:B------:R-:W-:Y:S02]  /*0110*/  ULDC.64 UR4, c[0x0][0x198] ;  /* 0x0000660000047ab9 */ /* 0x000fe40000000a00 */
[----:B------:R-:W-:Y:S02]  /*0120*/  UIADD3 UR10, UP0, UR4, 0xf0, URZ ;  /* 0x000000f0040a7890 */ /* 0x000fe4000ff1e03f */
[----:B------:R-:W-:Y:S02]  /*0130*/  UIADD3 UR4, UP1, UR4, 0x1f0, URZ ;  /* 0x000001f004047890 */ /* 0x000fe4000ff3e03f */
[----:B------:R-:W-:Y:S02]  /*0140*/  UIADD3.X UR11, URZ, UR5, URZ, UP0, !UPT ;  /* 0x000000053f0b7290 */ /* 0x000fe400087fe43f */
[----:B------:R-:W-:-:S07]  /*0150*/  UIADD3.X UR5, URZ, UR5, URZ, UP1, !UPT ;  /* 0x000000053f057290 */ /* 0x000fce0008ffe43f */
[----:B------:R0:W-:Y:S02]  /*0160*/  UTMACCTL.PF [UR10] ;  /* 0x000000000a0079b9 */ /* 0x0001e40008040000 */
[----:B------:R0:W-:Y:S02]  /*0170*/  UTMACCTL.PF [UR4] ;  /* 0x00000000040079b9 */ /* 0x0001e40008040000 */
[----:B0-----:R-:W-:Y:S01]  /*0180*/  NOP ;  /* 0x0000000000007918 */ /* 0x001fe20000000000 */
.L_x_1:
[----:B------:R-:W-:Y:S05]  /*0190*/  BSYNC B0 ;  /* 0x0000000000007941 */ /* 0x000fea0003800000 */
.L_x_0:
[----:B------:R-:W0:Y:S01]  /*01a0*/  SHFL.IDX PT, R3, R0, RZ, 0x1f ;  /* 0x00001fff00037589 */ /* 0x000e2200000e0000 */
[----:B------:R-:W-:Y:S01]  /*01b0*/  UISETP.NE.AND UP0, UPT, UR8, 0x3, UPT ;  /* 0x000000030800788c */ /* 0x000fe2000bf05270 */
[----:B------:R-:W-:Y:S01]  /*01c0*/  ISETP.NE.AND P1, PT, RZ, UR6, PT ;  /* 0x00000006ff007c0c */ /* 0x000fe2000bf25270 */
[----:B------:R-:W-:Y:S02]  /*01d0*/  UIADD3 UR10, UR6, -0x1, URZ ;  /* 0xffffffff060a7890 */ /* 0x000fe4000fffe03f */
[----:B------:R-:W-:Y:S02]  /*01e0*/  UISETP.EQ.OR UP0, UPT, UR8, URZ, !UP0 ;  /* 0x0000003f0800728c */ /* 0x000fe4000c702670 */
[----:B------:R-:W-:Y:S02]  /*01f0*/  UISETP.GE.U32.AND UP1, UPT, UR10, 0x2, UPT ;  /* 0x000000020a00788c */ /* 0x000fe4000bf26070 */
[----:B------:R-:W-:-:S04]  /*0200*/  UISETP.EQ.AND UP0, UPT, UR6, URZ, UP0 ;  /* 0x0000003f0600728c */ /* 0x000fc80008702270 */
[----:B------:R-:W-:-:S04]  /*0210*/  USEL UR13, URZ, 0x1, !UP0 ;  /* 0x000000013f0d7887 */ /* 0x000fc8000c000000 */
[----:B------:R-:W-:Y:S01]  /*0220*/  USEL UR13, UR13, 0x2, UP1 ;  /* 0x000000020d0d7887 */ /* 0x000fe20008800000 */
[----:B0-----:R-:W-:-:S13]  /*0230*/  ISETP.NE.AND P0, PT, R3, RZ, PT ;  /* 0x000000ff0300720c */ /* 0x001fda0003f05270 */
[----:B------:R-:W-:Y:S05]  /*0240*/  @P0 BRA `(.L_x_2) ;  /* 0x0000000000700947 */ /* 0x000fea0003800000 */
[----:B------:R-:W0:Y:S01]  /*0250*/  S2UR UR9, SR_CgaCtaId ;  /* 0x00000000000979c3 */ /* 0x000e220000008800 */
[----:B------:R-:W-:Y:S01]  /*0260*/  UMOV UR4, 0x400 ;  /* 0x0000040000047882 */ /* 0x000fe20000000000 */
[----:B------:R-:W-:Y:S01]  /*0270*/  UMOV UR5, 0x1 ;  /* 0x0000000100057882 */ /* 0x000fe20000000000 */
[----:B------:R-:W-:Y:S01]  /*0280*/  UMOV UR6, 0x4 ;  /* 0x0000000400067882 */ /* 0x000fe20000000000 */
[----:B------:R-:W-:Y:S01]  /*0290*/  ELECT P0, URZ, PT ;  /* 0x00000000003f782f */ /* 0x000fe20003800000 */
[----:B------:R-:W-:-:S04]  /*02a0*/  UIADD3 UR6, -UR6, 0x100000, URZ ;  /* 0x0010000006067890 */ /* 0x000fc8000fffe13f */
[----:B------:R-:W-:Y:S02]  /*02b0*/  USHF.L.U32 UR7, UR6, 0xb, URZ ;  /* 0x0000000b06077899 */ /* 0x000fe4000800063f */
[----:B------:R-:W-:Y:S02]  /*02c0*/  USHF.L.U32 UR6, UR6, 0x1, URZ ;  /* 0x0000000106067899 */ /* 0x000fe4000800063f */
[----:B0-----:R-:W-:Y:S02]  /*02d0*/  ULEA UR9, UR9, UR4, 0x18 ;  /* 0x0000000409097291 */ /* 0x001fe4000f8ec03f */
[----:B------:R-:W-:-:S04]  /*02e0*/  UIADD3 UR4, -UR5, 0x100000, URZ ;  /* 0x0010000005047890 */ /* 0x000fc8000fffe13f */
[----:B------:R-:W-:Y:S02]  /*02f0*/  USHF.L.U32 UR5, UR4, 0xb, URZ ;  /* 0x0000000b04057899 */ /* 0x000fe4000800063f */
[----:B------:R-:W-:Y:S01]  /*0300*/  USHF.L.U32 UR4, UR4, 0x1, URZ ;  /* 0x0000000104047899 */ /* 0x000fe2000800063f */
[----:B------:R-:W0:Y:S11]  /*0310*/  FENCE.VIEW.ASYNC.S ;  /* 0x00000000000073c6 */ /* 0x000e360000000000 */
[----:B0-----:R0:W1:Y:S01]  /*0320*/  SYNCS.EXCH.64 URZ, [UR9], UR4 ;  /* 0x00000004093f75b2 */ /* 0x0010620008000100 */
[----:B------:R0:W2:Y:S01]  /*0330*/  SYNCS.EXCH.64 URZ, [UR9+0x38], UR6 ;  /* 0x00003806093f75b2 */ /* 0x0000a20008000100 */
[----:B------:R0:W3:Y:S01]  /*0340*/  SYNCS.EXCH.64 URZ, [UR9+0x8], UR4 ;  /* 0x00000804093f75b2 */ /* 0x0000e20008000100 */
[----:B------:R0:W4:Y:S01]  /*0350*/  SYNCS.EXCH.64 URZ, [UR9+0x40], UR6 ;  /* 0x00004006093f75b2 */ /* 0x0001220008000100 */
[----:B------:R0:W0:Y:S01]  /*0360*/  SYNCS.EXCH.64 URZ, [UR9+0x10], UR4 ;  /* 0x00001004093f75b2 */ /* 0x0000220008000100 */
        /* <DEDUP_REMOVED lines=9> */
[----:B------:R-:W-:Y:S01]  /*0400*/  NOP ;  /* 0x0000000000007918 */ /* 0x000fe20000000000 */
.L_x_2:
[----:B------:R-:W-:Y:S01]  /*0410*/  SHF.R.S32.HI R2, RZ, 0x1f, R4 ;  /* 0x0000001fff027819 */ /* 0x000fe20000011404 */
[----:B------:R-:W5:Y:S01]  /*0420*/  SHFL.IDX PT, R0, R0, RZ, 0x1f ;  /* 0x00001fff00007589 */ /* 0x000f6200000e0000 */
[----:B0-----:R-:W0:Y:S01]  /*0430*/  S2UR UR9, SR_CTAID.X ;  /* 0x00000000000979c3 */ /* 0x001e220000002500 */
[----:B------:R-:W-:Y:S02]  /*0440*/  ELECT P0, URZ, PT ;  /* 0x00000000003f782f */ /* 0x000fe40003800000 */
[----:B------:R-:W-:Y:S01]  /*0450*/  LEA.HI R2, R2, R4, RZ, 0x7 ;  /* 0x0000000402027211 */ /* 0x000fe200078f38ff */
[----:B------:R-:W-:Y:S01]  /*0460*/  ULDC UR4, c[0x0][0x150] ;  /* 0x0000540000047ab9 */ /* 0x000fe20000000800 */
[----:B------:R-:W-:Y:S01]  /*0470*/  SHF.R.S32.HI R6, RZ, 0x1f, R3 ;  /* 0x0000001fff067819 */ /* 0x000fe20000011403 */
[----:B------:R-:W-:Y:S01]  /*0480*/  NOP ;  /* 0x0000000000007918 */ /* 0x000fe20000000000 */
[----:B------:R-:W-:Y:S01]  /*0490*/  LOP3.LUT R2, R2, 0xffffff80, RZ, 0xc0, !PT ;  /* 0xffffff8002027812 */ /* 0x000fe200078ec0ff */
[----:B------:R-:W-:Y:S01]  /*04a0*/  NOP ;  /* 0x0000000000007918 */ /* 0x000fe20000000000 */
[----:B------:R-:W-:Y:S01]  /*04b0*/  LEA.HI R6, R6, R3, RZ, 0x2 ;  /* 0x0000000306067211 */ /* 0x000fe200078f10ff */
[----:B------:R-:W1:Y:S02]  /*04c0*/  LDC R8, c[0x0][0x144] ;  /* 0x00005100ff087b82 */ /* 0x000e640000000800 */
[----:B------:R-:W-:Y:S01]  /*04d0*/  IMAD.IADD R4, R4, 0x1, -R2 ;  /* 0x0000000104047824 */ /* 0x000fe200078e0a02 */
[----:B------:R-:W-:Y:S01]  /*04e0*/  LOP3.LUT R6, R6, 0x3ffffffc, RZ, 0xc0, !PT ;  /* 0x3ffffffc06067812 */ /* 0x000fe200078ec0ff */
[----:B------:R-:W2:Y:S03]  /*04f0*/  S2R R2, SR_CTAID.Y ;  /* 0x0000000000027919 */ /* 0x000ea60000002600 */
[----:B------:R-:W-:Y:S01]  /*0500*/  SHF.R.S32.HI R5, RZ, 0x1f, R4 ;  /* 0x0000001fff057819 */ /* 0x000fe20000011404 */
[----:B------:R-:W-:Y:S01]  /*0510*/  IMAD.IADD R6, R3, 0x1, -R6 ;  /* 0x0000000103067824 */ /* 0x000fe200078e0a06 */
[----:B------:R-:W3:Y:S02]  /*0520*/  LDC R13, c[0x0][0x148] ;  /* 0x00005200ff0d7b82 */ /* 0x000ee40000000800 */
[----:B------:R-:W-:-:S02]  /*0530*/  LEA.HI R5, R5, R4, RZ, 0x3 ;  /* 0x0000000405057211 */ /* 0x000fc400078f18ff */
[----:B-----5:R-:W-:Y:S02]  /*0540*/  ISETP.NE.OR P0, PT, R0, RZ, !P0 ;  /* 0x000000ff0000720c */ /* 0x020fe40004705670 */
[--C-:B------:R-:W-:Y:S02]  /*0550*/  SHF.R.S32.HI R0, RZ, 0x3, R5.reuse ;  /* 0x00000003ff007819 */ /* 0x100fe40000011405 */
[----:B------:R-:W-:Y:S02]  /*0560*/  SHF.R.S32.HI R5, RZ, 0x1f, R5 ;  /* 0x0000001fff057819 */ /* 0x000fe40000011405 */
[----:B0-----:R-:W-:Y:S02]  /*0570*/  I2FP.F32.U32 R7, UR9 ;  /* 0x0000000900077c45 */ /* 0x001fe40008201000 */
[----:B------:R-:W-:-:S03]  /*0580*/  LEA.HI R5, R5, R0, RZ, 0x2 ;  /* 0x0000000005057211 */ /* 0x000fc600078f10ff */
[----:B------:R-:W-:Y:S01]  /*0590*/  FMUL R7, R7, UR4 ;  /* 0x0000000407077c20 */ /* 0x000fe20008400000 */
[----:B------:R-:W-:Y:S01]  /*05a0*/  LOP3.LUT R5, R5, 0xfffffffc, RZ, 0xc0, !PT ;  /* 0xfffffffc05057812 */ /* 0x000fe200078ec0ff */
[----:B------:R-:W-:Y:S01]  /*05b0*/  VOTEU.ALL UP0, P0 ;  /* 0x00000000003f7886 */ /* 0x000fe20000000000 */
[----:B------:R-:W-:Y:S01]  /*05c0*/  ULDC UR4, c[0x0][0x154] ;  /* 0x0000550000047ab9 */ /* 0x000fe20000000800 */
[----:B------:R-:W-:Y:S02]  /*05d0*/  VOTEU.ALL UP1, P0 ;  /* 0x00000000003f7886 */ /* 0x000fe40000020000 */
[----:B------:R-:W0:Y:S01]  /*05e0*/  F2I.U32.TRUNC.NTZ R7, R7 ;  /* 0x0000000700077305 */ /* 0x000e22000020f000 */
[----:B------:R-:W-:Y:S01]  /*05f0*/  IMAD.IADD R5, R0, 0x1, -R5 ;  /* 0x0000000100057824 */ /* 0x000fe200078e0a05 */
[----:B------:R-:W5:Y:S01]  /*0600*/  @!UP0 S2UR UR7, SR_CgaCtaId ;  /* 0x00000000000789c3 */ /* 0x000f620000008800 */
[----:B------:R-:W-:Y:S02]  /*0610*/  @!UP0 UMOV UR6, 0x400 ;  /* 0x0000040000068882 */ /* 0x000fe40000000000 */
[----:B------:R-:W-:Y:S01]  /*0620*/  IMAD R5, R6, 0x4, R5 ;  /* 0x0000000406057824 */ /* 0x000fe200078e0205 */
[----:B--2---:R-:W-:-:S04]  /*0630*/  I2FP.F32.U32 R6, R2 ;  /* 0x0000000200067245 */ /* 0x004fc80000201000 */
[----:B------:R-:W-:Y:S01]  /*0640*/  LEA.HI R0, R5, R5, RZ, 0x1 ;  /* 0x0000000505007211 */ /* 0x000fe200078f08ff */
[----:B------:R-:W-:Y:S01]  /*0650*/  FMUL R6, R6, UR4 ;  /* 0x0000000406067c20 */ /* 0x000fe20008400000 */
[----:B------:R-:W-:Y:S02]  /*0660*/  UMOV UR4, 0x20 ;  /* 0x0000002000047882 */ /* 0x000fe40000000000 */
[----:B------:R-:W-:Y:S01]  /*0670*/  LOP3.LUT R0, R0, 0xfffffffe, RZ, 0xc0, !PT ;  /* 0xfffffffe00007812 */ /* 0x000fe200078ec0ff */
[----:B0-----:R-:W-:Y:S01]  /*0680*/  IMAD.MOV R11, RZ, RZ, -R7 ;  /* 0x000000ffff0b7224 */ /* 0x001fe200078e0a07 */
[----:B------:R-:W-:-:S04]  /*0690*/  @!UP0 UIADD3 UR4, -UR4, 0x100000, URZ ;  /* 0x0010000004048890 */ /* 0x000fc8000fffe13f */
[----:B------:R-:W-:Y:S02]  /*06a0*/  @!UP0 USHF.L.U32 UR5, UR4, 0xb, URZ ;  /* 0x0000000b04058899 */ /* 0x000fe4000800063f */
[----:B------:R-:W-:Y:S01]  /*06b0*/  @!UP0 USHF.L.U32 UR4, UR4, 0x1, URZ ;  /* 0x0000000104048899 */ /* 0x000fe2000800063f */
[----:B------:R-:W0:Y:S01]  /*06c0*/  F2I.U32.TRUNC.NTZ R6, R6 ;  /* 0x0000000600067305 */ /* 0x000e22000020f000 */
[----:B------:R-:W2:Y:S01]  /*06d0*/  LDC R7, c[0x0][0x140] ;  /* 0x00005000ff077b82 */ /* 0x000ea20000000800 */
[----:B-1----:R-:W-:Y:S02]  /*06e0*/  IMAD R11, R8, R11, UR9 ;  /* 0x00000009080b7e24 */ /* 0x002fe4000f8e020b */
[----:B------:R-:W-:-:S05]  /*06f0*/  IMAD.IADD R0, R5, 0x1, -R0 ;  /* 0x0000000105007824 */ /* 0x000fca00078e0a00 */
[----:B------:R-:W-:Y:S01]  /*0700*/  ISETP.NE.AND P2, PT, R0, R11, PT ;  /* 0x0000000b0000720c */ /* 0x000fe20003f45270 */
[C---:B------:R-:W-:Y:S01]  /*0710*/  IMAD.SHL.U32 R0, R5.reuse, 0x4, RZ ;  /* 0x0000000405007824 */ /* 0x040fe200078e00ff */
[----:B-----5:R-:W-:Y:S01]  /*0720*/  @!UP0 ULEA UR6, UR7, UR6, 0x18 ;  /* 0x0000000607068291 */ /* 0x020fe2000f8ec03f */
[----:B------:R-:W-:Y:S01]  /*0730*/  VOTEU.ALL UP0, P0 ;  /* 0x00000000003f7886 */ /* 0x000fe20000000000 */
[----:B------:R-:W-:Y:S01]  /*0740*/  LOP3.LUT P0, RZ, R4, 0x7, RZ, 0xc0, !PT ;  /* 0x0000000704ff7812 */ /* 0x000fe2000780c0ff */
[----:B0-----:R-:W-:Y:S01]  /*0750*/  IMAD.MOV R12, RZ, RZ, -R6 ;  /* 0x000000ffff0c7224 */ /* 0x001fe200078e0a06 */
[----:B------:R-:W-:-:S03]  /*0760*/  LOP3.LUT R9, R5, 0xc, R0, 0x78, !PT ;  /* 0x0000000c05097812 */ /* 0x000fc600078e7800 */
[----:B---3--:R-:W-:Y:S01]  /*0770*/  IMAD R5, R13, R12, R2 ;  /* 0x0000000c0d057224 */ /* 0x008fe200078e0202 */
[C---:B------:R-:W-:Y:S01]  /*0780*/  ISETP.LT.U32.AND P0, PT, R9.reuse, 0x2, !P0 ;  /* 0x000000020900780c */ /* 0x040fe20004701070 */
[----:B------:R0:W-:Y:S02]  /*0790*/  STL [R1+0x458], R9 ;  /* 0x0004580901007387 */ /* 0x0001e40000100800 */
[----:B------:R-:W-:Y:S02]  /*07a0*/  @P2 LEA.HI R0, R9, R9, RZ, 0x1 ;  /* 0x0000000909002211 */ /* 0x000fe400078f08ff */
[----:B------:R-:W1:Y:S02]  /*07b0*/  FENCE.VIEW.ASYNC.S ;  /* 0x00000000000073c6 */ /* 0x000e640000000000 */
[----:B-1----:R0:W1:Y:S01]  /*07c0*/  @!UP0 SYNCS.EXCH.64 URZ, [UR6+0x80], UR4 ;  /* 0x00008004063f85b2 */ /* 0x0020620008000100 */
[----:B--2---:R-:W-:Y:S02]  /*07d0*/  ISETP.EQ.U32.AND P5, PT, R7, 0x1, PT ;  /* 0x000000010700780c */ /* 0x004fe40003fa2070 */
[----:B------:R-:W-:-:S04]  /*07e0*/  @P2 SHF.R.S32.HI R0, RZ, 0x1, R0 ;  /* 0x00000001ff002819 */ /* 0x000fc80000011400 */
[----:B------:R-:W-:Y:S01]  /*07f0*/  @P2 ISETP.NE.AND P3, PT, R0, R5, PT ;  /* 0x000000050000220c */ /* 0x000fe20003f65270 */
[----:B------:R-:W-:Y:S01]  /*0800*/  IMAD.MOV.U32 R0, RZ, RZ, 0x1 ;  /* 0x00000001ff007424 */ /* 0x000fe200078e00ff */
[----:B------:R-:W-:Y:S02]  /*0810*/  SEL R5, RZ, 0x1, !P0 ;  /* 0x00000001ff057807 */ /* 0x000fe40004000000 */
[----:B------:R-:W-:-:S04]  /*0820*/  @P2 SEL R0, RZ, 0x1, P3 ;  /* 0x00000001ff002807 */ /* 0x000fc80001800000 */
[----:B------:R-:W-:Y:S01]  /*0830*/  LOP3.LUT R0, R0, R5, RZ, 0xc0, !PT ;  /* 0x0000000500007212 */ /* 0x000fe200078ec0ff */
[----:B------:R0:W2:Y:S01]  /*0840*/  @!UP1 SYNCS.EXCH.64 URZ, [UR6+0x88], UR4 ;  /* 0x00008804063f95b2 */ /* 0x0000a20008000100 */
[----:B------:R-:W-:-:S03]  /*0850*/  NOP ;  /* 0x0000000000007918 */ /* 0x000fc60000000000 */
[----:B------:R0:W-:Y:S01]  /*0860*/  STL [R1+0x454], R0 ;  /* 0x0004540001007387 */ /* 0x0001e20000100800 */
[----:B-1----:R-:W-:Y:S05]  /*0870*/  @!P5 BRA `(.L_x_3) ;  /* 0x000000000008d947 */ /* 0x002fea0003800000 */
[----:B--2-4-:R-:W-:Y:S01]  /*0880*/  UCGABAR_ARV ;  /* 0x00000000000079c7 */ /* 0x014fe20008000000 */
[----:B------:R-:W-:Y:S05]  /*0890*/  BRA `(.L_x_4) ;  /* 0x0000000000047947 */ /* 0x000fea0003800000 */
.L_x_3:
[----:B--2-4-:R-:W-:Y:S01]  /*08a0*/  NOP ;  /* 0x0000000000007918 */ /* 0x014fe20000000000 */
.L_x_4:
[----:B0-----:R-:W0:Y:S01]  /*08b0*/  LDC R0, c[0x0][0x65c] ;  /* 0x00019700ff007b82 */ /* 0x001e220000000800 */
[----:B------:R-:W-:Y:S02]  /*08c0*/  IMAD.U32 R4, RZ, RZ, UR9 ;  /* 0x00000009ff047e24 */ /* 0x000fe4000f8e00ff */
[----:B------:R-:W-:Y:S01]  /*08d0*/  IMAD.MOV.U32 R5, RZ, RZ, RZ ;  /* 0x000000ffff057224 */ /* 0x000fe200078e00ff */
[----:B0-----:R-:W-:-:S13]  /*08e0*/  ISETP.NE.AND P4, PT, R0, 0x1, PT ;  /* 0x000000010000780c */ /* 0x001fda0003f85270 */
[----:B------:R-:W0:Y:S01]  /*08f0*/  @P4 LDC R7, c[0x0][0x10] ;  /* 0x00000400ff074b82 */ /* 0x000e220000000800 */
[----:B------:R-:W-:Y:S02]  /*0900*/  @P4 IMAD.MOV.U32 R3, RZ, RZ, RZ ;  /* 0x000000ffff034224 */ /* 0x000fe400078e00ff */
[----:B------:R-:W-:-:S05]  /*0910*/  @P4 IMAD.MOV.U32 R15, RZ, RZ, RZ ;  /* 0x000000ffff0f4224 */ /* 0x000fca00078e00ff */
[----:B------:R-:W1:Y:S01]  /*0920*/  @!P4 LDC R9, c[0x0][0xc] ;  /* 0x00000300ff09cb82 */ /* 0x000e620000000800 */
[----:B0-----:R-:W-:-:S04]  /*0930*/  @P4 IMAD.WIDE.U32 R6, R7, UR9, R2 ;  /* 0x0000000907064c25 */ /* 0x001fc8000f8e0002 */
[----:B------:R-:W-:Y:S02]  /*0940*/  @P4 IMAD.MOV.U32 R8, RZ, RZ, R6 ;  /* 0x000000ffff084224 */ /* 0x000fe400078e0006 */
[----:B------:R-:W-:Y:S02]  /*0950*/  @P4 IMAD.IADD R16, R7, 0x1, R15 ;  /* 0x0000000107104824 */ /* 0x000fe400078e020f */
[----:B-1----:R-:W-:-:S04]  /*0960*/  @!P4 IMAD.WIDE.U32 R4, R2, R9, R4 ;  /* 0x000000090204c225 */ /* 0x002fc800078e0004 */
[----:B------:R-:W-:Y:S02]  /*0970*/  @!P4 IMAD.MOV.U32 R8, RZ, RZ, R4 ;  /* 0x000000ffff08c224 */ /* 0x000fe400078e0004 */
[----:B------:R-:W-:-:S03]  /*0980*/  @!P4 IMAD.MOV.U32 R16, RZ, RZ, R5 ;  /* 0x000000ffff10c224 */ /* 0x000fc600078e0005 */
[----:B------:R0:W-:Y:S04]  /*0990*/  STL [R1+0x460], R8 ;  /* 0x0004600801007387 */ /* 0x0001e80000100800 */
[----:B------:R0:W-:Y:S01]  /*09a0*/  STL [R1+0x45c], R16 ;  /* 0x00045c1001007387 */ /* 0x0001e20000100800 */
[----:B------:R-:W-:Y:S05]  /*09b0*/  @!P5 BRA `(.L_x_5) ;  /* 0x00000000000cd947 */ /* 0x000fea0003800000 */
[----:B------:R-:W-:Y:S01]  /*09c0*/  UCGABAR_WAIT ;  /* 0x0000000000007dc7 */ /* 0x000fe20008000000 */
[----:B------:R-:W-:Y:S01]  /*09d0*/  CCTL.IVALL ;  /* 0x00000000ff00798f */ /* 0x000fe20002000000 */
[----:B------:R-:W-:Y:S05]  /*09e0*/  BRA `(.L_x_6) ;  /* 0x0000000000047947 */ /* 0x000fea0003800000 */
.L_x_5:
[----:B------:R-:W-:Y:S06]  /*09f0*/  BAR.SYNC.DEFER_BLOCKING 0x0 ;  /* 0x0000000000007b1d */ /* 0x000fec0000010000 */
.L_x_6:
[----:B------:R-:W-:Y:S05]  /*0a00*/  @!P1 BRA `(.L_x_7) ;  /* 0x0000023400049947 */ /* 0x000fea0003800000 */
[----:B------:R-:W-:-:S06]  /*0a10*/  UISETP.GT.U32.AND UP0, UPT, UR10, 0x1, UPT ;  /* 0x000000010a00788c */ /* 0x000fcc000bf04070 */
[----:B------:R-:W-:-:S13]  /*0a20*/  PLOP3.LUT P0, PT, PT, PT, UP0, 0x80, 0x0 ;  /* 0x000000000000781c */ /* 0x000fda0003f0f008 */
[----:B------:R-:W-:Y:S05]  /*0a30*/  @P0 EXIT ;  /* 0x000000000000094d */ /* 0x000fea0003800000 */
[----:B------:R-:W-:Y:S01]  /*0a40*/  IMAD.MOV.U32 R5, RZ, RZ, -0x1 ;  /* 0xffffffffff057424 */ /* 0x000fe200078e00ff */
[----:B------:R-:W-:Y:S01]  /*0a50*/  ULDC.64 UR4, c[0x0][0x650] ;  /* 0x0001940000047ab9 */ /* 0x000fe20000000a00 */
[----:B------:R-:W-:Y:S01]  /*0a60*/  IMAD.MOV.U32 R4, RZ, RZ, -0x1 ;  /* 0xffffffffff047424 */ /* 0x000fe200078e00ff */
[----:B------:R-:W-:Y:S01]  /*0a70*/  ISETP.GE.U32.AND P0, PT, R8, UR4, PT ;  /* 0x0000000408007c0c */ /* 0x000fe2000bf06070 */
[----:B------:R-:W-:Y:S01]  /*0a80*/  UMOV UR10, 0xffffffff ;  /* 0xffffffff000a7882 */ /* 0x000fe20000000000 */
[----:B------:R1:W-:Y:S01]  /*0a90*/  STL [R1+0x468], R5 ;  /* 0x0004680501007387 */ /* 0x0003e20000100800 */
[----:B------:R-:W-:Y:S02]  /*0aa0*/  PRMT R0, RZ, 0x7610, R0 ;  /* 0x00007610ff007816 */ /* 0x000fe40000000000 */
[----:B------:R-:W-:Y:S01]  /*0ab0*/  ISETP.GE.U32.AND.EX P0, PT, R16, UR5, PT, P0 ;  /* 0x0000000510007c0c */ /* 0x000fe2000bf06100 */
[----:B------:R1:W-:-:S12]  /*0ac0*/  STL [R1+0x464], R4 ;  /* 0x0004640401007387 */ /* 0x0003d80000100800 */
[----:B-1----:R-:W-:Y:S05]  /*0ad0*/  @P0 BRA `(.L_x_8) ;  /* 0x00000004003c0947 */ /* 0x002fea0003800000 */
[----:B------:R-:W-:Y:S01]  /*0ae0*/  ULDC.64 UR14, c[0x0][0x628] ;  /* 0x00018a00000e7ab9 */ /* 0x000fe20000000a00 */
[----:B------:R-:W1:Y:S01]  /*0af0*/  LDC.64 R6, c[0x0][0x620] ;  /* 0x00018800ff067b82 */ /* 0x000e620000000a00 */
[----:B------:R-:W-:Y:S01]  /*0b00*/  ISETP.NE.U32.AND P0, PT, RZ, UR14, PT ;  /* 0x0000000eff007c0c */ /* 0x000fe2000bf05070 */
[----:B------:R-:W-:Y:S01]  /*0b10*/  ULDC UR11, c[0x0][0x630] ;  /* 0x00018c00000b7ab9 */ /* 0x000fe20000000800 */
[----:B------:R-:W-:Y:S02]  /*0b20*/  R2UR UR4, R8 ;  /* 0x00000000080472ca */ /* 0x000fe400000e0000 */
[----:B------:R-:W-:Y:S02]  /*0b30*/  ISETP.NE.AND.EX P0, PT, RZ, UR15, PT, P0 ;  /* 0x0000000fff007c0c */ /* 0x000fe4000bf05300 */
[----:B------:R-:W-:-:S11]  /*0b40*/  R2UR UR5, R16 ;  /* 0x00000000100572ca */ /* 0x000fd600000e0000 */
[----:B------:R-:W-:Y:S05]  /*0b50*/  @!P0 BRA `(.L_x_9) ;  /* 0x0000000000308947 */ /* 0x000fea0003800000 */
[----:B------:R-:W-:Y:S01]  /*0b60*/  R2UR UR4, R8 ;  /* 0x00000000080472ca */ /* 0x000fe200000e0000 */
[----:B------:R-:W-:Y:S01]  /*0b70*/  ULDC UR8, c[0x0][0x634] ;  /* 0x00018d0000087ab9 */ /* 0x000fe20000000800 */
[----:B------:R-:W-:-:S11]  /*0b80*/  R2UR UR10, R16 ;  /* 0x00000000100a72ca */ /* 0x000fd600000e0000 */
[----:B------:R-:W-:-:S04]  /*0b90*/  UIADD3 UR8, UP0, UR4, UR8, URZ ;  /* 0x0000000804087290 */ /* 0x000fc8000ff1e03f */
[----:B------:R-:W-:-:S04]  /*0ba0*/  UIADD3.X UR10, URZ, UR10, URZ, UP0, !UPT ;  /* 0x0000000a3f0a7290 */ /* 0x000fc800087fe43f */
[----:B------:R-:W-:-:S04]  /*0bb0*/  UIMAD.WIDE.U32 UR4, UR10, UR14, URZ ;  /* 0x0000000e0a0472a5 */ /* 0x000fc8000f8e003f */
[----:B------:R-:W-:Y:S02]  /*0bc0*/  UIMAD.WIDE.U32 UR6, UP0, UR8, UR15, UR4 ;  /* 0x0000000f080672a5 */ /* 0x000fe4000f800004 */
[----:B------:R-:W-:Y:S02]  /*0bd0*/  UIMAD.WIDE.U32 UR4, UR8, UR14, URZ ;  /* 0x0000000e080472a5 */ /* 0x000fe4000f8e003f */
[----:B------:R-:W-:Y:S02]  /*0be0*/  UIADD3.X UR9, URZ, URZ, URZ, UP0, !UPT ;  /* 0x0000003f3f097290 */ /* 0x000fe400087fe43f */
[----:B------:R-:W-:Y:S01]  /*0bf0*/  UIADD3 URZ, UP0, UR5, UR6, URZ ;  /* 0x00000006053f7290 */ /* 0x000fe2000ff1e03f */
[----:B------:R-:W-:-:S03]  /*0c00*/  UMOV UR8, UR7 ;  /* 0x0000000700087c82 */ /* 0x000fc60008000000 */
[----:B------:R-:W-:-:S12]  /*0c10*/  UIMAD.WIDE.U32.X UR4, UR10, UR15, UR8, UP0 ;  /* 0x0000000f0a0472a5 */ /* 0x000fd800080e0408 */
.L_x_9:
[----:B------:R-:W-:Y:S01]  /*0c20*/  USHF.R.U64 UR10, UR4, UR11, UR5 ;  /* 0x0000000b040a7299 */ /* 0x000fe20008001205 */
[----:B------:R-:W2:Y:S01]  /*0c30*/  LDC.64 R20, c[0x0][0x640] ;  /* 0x00019000ff147b82 */ /* 0x000ea20000000a00 */
[----:B------:R-:W-:Y:S01]  /*0c40*/  USHF.R.U32.HI UR4, URZ, UR11, UR5 ;  /* 0x0000000b3f047299 */ /* 0x000fe20008011605 */
[----:B------:R-:W-:Y:S02]  /*0c50*/  IMAD.MOV.U32 R4, RZ, RZ, R8 ;  /* 0x000000ffff047224 */ /* 0x000fe400078e0008 */
[----:B------:R-:W-:Y:S01]  /*0c60*/  IMAD R12, R13, R12, R2 ;  /* 0x0000000c0d0c7224 */ /* 0x000fe200078e0202 */
[----:B------:R-:W-:Y:S01]  /*0c70*/  IADD3 R3, P0, RZ, -UR10, RZ ;  /* 0x8000000aff037c10 */ /* 0x000fe2000ff1e0ff */
[----:B------:R-:W-:Y:S02]  /*0c80*/  IMAD.MOV.U32 R13, RZ, RZ, 0x1 ;  /* 0x00000001ff0d7424 */ /* 0x000fe400078e00ff */
[----:B------:R-:W3:Y:S02]  /*0c90*/  LDC R10, c[0x0][0x618] ;  /* 0x00018600ff0a7b82 */ /* 0x000ee40000000800 */
[----:B------:R-:W-:-:S04]  /*0ca0*/  IMAD.X R5, RZ, RZ, ~UR4, P0 ;  /* 0x80000004ff057e24 */ /* 0x000fc800080e06ff */
[-C--:B-1----:R-:W-:Y:S02]  /*0cb0*/  IMAD R0, R5, R6.reuse, RZ ;  /* 0x0000000605007224 */ /* 0x082fe400078e02ff */
[----:B------:R-:W1:Y:S01]  /*0cc0*/  LDC R14, c[0x0][0x608] ;  /* 0x00018200ff0e7b82 */ /* 0x000e620000000800 */
[----:B------:R-:W-:Y:S02]  /*0cd0*/  IMAD.MOV.U32 R5, RZ, RZ, R16 ;  /* 0x000000ffff057224 */ /* 0x000fe400078e0010 */
[----:B------:R-:W-:-:S05]  /*0ce0*/  IMAD.WIDE.U32 R4, R3, R6, R4 ;  /* 0x0000000603047225 */ /* 0x000fca00078e0004 */
[----:B------:R-:W4:Y:S01]  /*0cf0*/  LDC R18, c[0x0][0x658] ;  /* 0x00019600ff127b82 */ /* 0x000f220000000800 */
[----:B------:R-:W-:Y:S01]  /*0d00*/  IMAD R3, R3, R7, R0 ;  /* 0x0000000703037224 */ /* 0x000fe200078e0200 */
[----:B--2---:R-:W-:-:S03]  /*0d10*/  ISETP.NE.U32.AND P0, PT, R20, RZ, PT ;  /* 0x000000ff1400720c */ /* 0x004fc60003f05070 */
[----:B------:R-:W-:Y:S01]  /*0d20*/  IMAD.IADD R3, R5, 0x1, R3 ;  /* 0x0000000105037824 */ /* 0x000fe200078e0203 */
[----:B------:R-:W-:Y:S01]  /*0d30*/  ISETP.NE.AND.EX P0, PT, R21, RZ, PT, P0 ;  /* 0x000000ff1500720c */ /* 0x000fe20003f05300 */
[----:B------:R-:W-:Y:S01]  /*0d40*/  IMAD.MOV.U32 R5, RZ, RZ, -0x1 ;  /* 0xffffffffff057424 */ /* 0x000fe200078e00ff */
[----:B0-----:R-:W0:Y:S02]  /*0d50*/  LDC R16, c[0x0][0x600] ;  /* 0x00018000ff107b82 */ /* 0x001e240000000800 */
[-CC-:B---3--:R-:W-:Y:S02]  /*0d60*/  SHF.R.U64 R8, R4, R10.reuse, R3.reuse ;  /* 0x0000000a04087219 */ /* 0x188fe40000001203 */
[----:B------:R-:W-:-:S04]  /*0d70*/  SHF.R.U32.HI R3, RZ, R10, R3 ;  /* 0x0000000aff037219 */ /* 0x000fc80000011603 */
[----:B------:R-:W2:Y:S01]  /*0d80*/  LDC R15, c[0x0][0x648] ;  /* 0x00019200ff0f7b82 */ /* 0x000ea20000000800 */
[-CC-:B-1----:R-:W-:Y:S02]  /*0d90*/  SHF.R.U64 R23, R8, R14.reuse, R3.reuse ;  /* 0x0000000e08177219 */ /* 0x182fe40000001203 */
[----:B------:R-:W-:-:S05]  /*0da0*/  SHF.R.U32.HI R3, RZ, R14, R3 ;  /* 0x0000000eff037219 */ /* 0x000fca0000011603 */
[----:B------:R-:W1:Y:S01]  /*0db0*/  LDC R17, c[0x0][0x638] ;  /* 0x00018e00ff117b82 */ /* 0x000e620000000800 */
[-CC-:B----4-:R-:W-:Y:S02]  /*0dc0*/  SHF.R.U64 R10, R23, R18.reuse, R3.reuse ;  /* 0x00000012170a7219 */ /* 0x190fe40000001203 */
[-C--:B------:R-:W-:Y:S02]  /*0dd0*/  SHF.L.U32 R0, R5, R18.reuse, RZ ;  /* 0x0000001205007219 */ /* 0x080fe400000006ff */
[----:B------:R-:W-:Y:S01]  /*0de0*/  SHF.R.U32.HI R3, RZ, R18, R3 ;  /* 0x00000012ff037219 */ /* 0x000fe20000011603 */
[----:B------:R-:W-:Y:S01]  /*0df0*/  IMAD.MOV.U32 R2, RZ, RZ, R10 ;  /* 0x000000ffff027224 */ /* 0x000fe200078e000a */
[----:B------:R-:W-:Y:S01]  /*0e00*/  LOP3.LUT R0, RZ, R0, RZ, 0x33, !PT ;  /* 0x00000000ff007212 */ /* 0x000fe200078e33ff */
[----:B------:R-:W3:Y:S01]  /*0e10*/  LDC R19, c[0x0][0x610] ;  /* 0x00018400ff137b82 */ /* 0x000ee20000000800 */
[----:B------:R-:W-:Y:S05]  /*0e20*/  @!P0 BRA `(.L_x_10) ;  /* 0x0000000000288947 */ /* 0x000fea0003800000 */
[----:B------:R-:W4:Y:S02]  /*0e30*/  LDC R7, c[0x0][0x64c] ;  /* 0x00019300ff077b82 */ /* 0x000f240000000800 */
[----:B----4-:R-:W-:-:S05]  /*0e40*/  IADD3 R7, P0, R10, R7, RZ ;  /* 0x000000070a077210 */ /* 0x010fca0007f1e0ff */
[----:B------:R-:W-:-:S04]  /*0e50*/  IMAD.X R9, RZ, RZ, R3, P0 ;  /* 0x000000ffff097224 */ /* 0x000fc800000e0603 */
[----:B------:R-:W-:-:S04]  /*0e60*/  IMAD.WIDE.U32 R2, R9, R20, RZ ;  /* 0x0000001409027225 */ /* 0x000fc800078e00ff */
[----:B------:R-:W-:-:S04]  /*0e70*/  IMAD.WIDE.U32 R4, P0, R7, R21, R2 ;  /* 0x0000001507047225 */ /* 0x000fc80007800002 */
[----:B------:R-:W-:-:S04]  /*0e80*/  IMAD.WIDE.U32 R2, R7, R20, RZ ;  /* 0x0000001407027225 */ /* 0x000fc800078e00ff */
[----:B------:R-:W-:Y:S01]  /*0e90*/  IMAD.X R7, RZ, RZ, RZ, P0 ;  /* 0x000000ffff077224 */ /* 0x000fe200000e06ff */
[----:B------:R-:W-:Y:S01]  /*0ea0*/  IADD3 RZ, P0, R3, R4, RZ ;  /* 0x0000000403ff7210 */ /* 0x000fe20007f1e0ff */
[----:B------:R-:W-:-:S04]  /*0eb0*/  IMAD.MOV.U32 R6, RZ, RZ, R5 ;  /* 0x000000ffff067224 */ /* 0x000fc800078e0005 */
[----:B------:R-:W-:-:S08]  /*0ec0*/  IMAD.WIDE.U32.X R2, R9, R21, R6, P0 ;  /* 0x0000001509027225 */ /* 0x000fd000000e0406 */
.L_x_10:
[----:B--2---:R-:W-:Y:S01]  /*0ed0*/  SHF.R.U64 R4, R2, R15, R3 ;  /* 0x0000000f02047219 */ /* 0x004fe20000001203 */
[----:B0-----:R-:W-:Y:S01]  /*0ee0*/  VIADD R5, R16, 0xffffffff ;  /* 0xffffffff10057836 */ /* 0x001fe20000000000 */
[----:B------:R-:W-:Y:S02]  /*0ef0*/  SHF.L.U32 R2, R13, R18, RZ ;  /* 0x000000120d027219 */ /* 0x000fe400000006ff */
[----:B------:R-:W-:Y:S01]  /*0f00*/  LOP3.LUT R3, R23, R0, RZ, 0xc0, !PT ;  /* 0x0000000017037212 */ /* 0x000fe200078ec0ff */
[----:B------:R-:W-:Y:S01]  /*0f10*/  IMAD.MOV R6, RZ, RZ, -R4 ;  /* 0x000000ffff067224 */ /* 0x000fe200078e0a04 */
[----:B------:R-:W-:Y:S02]  /*0f20*/  SEL R0, R11, R12, !P4 ;  /* 0x0000000c0b007207 */ /* 0x000fe40006000000 */
[----:B------:R-:W-:Y:S01]  /*0f30*/  LOP3.LUT R5, R8, R5, RZ, 0xc0, !PT ;  /* 0x0000000508057212 */ /* 0x000fe200078ec0ff */
[----:B------:R-:W-:Y:S02]  /*0f40*/  IMAD R7, R2, R4, R3 ;  /* 0x0000000402077224 */ /* 0x000fe400078e0203 */
[----:B-1----:R-:W-:-:S02]  /*0f50*/  IMAD R3, R6, R17, R10 ;  /* 0x0000001106037224 */ /* 0x002fc400078e020a */
[----:B---3--:R-:W-:Y:S02]  /*0f60*/  IMAD R2, R7, R19, R0 ;  /* 0x0000001307027224 */ /* 0x008fe400078e0200 */
[----:B------:R-:W-:Y:S02]  /*0f70*/  IMAD R3, R3, R16, R5 ;  /* 0x0000001003037224 */ /* 0x000fe400078e0205 */
[----:B------:R-:W-:-:S03]  /*0f80*/  IMAD.MOV.U32 R0, RZ, RZ, 0x1 ;  /* 0x00000001ff007424 */ /* 0x000fc600078e00ff */
[----:B------:R-:W-:Y:S02]  /*0f90*/  SEL R4, R3, R2, !P4 ;  /* 0x0000000203047207 */ /* 0x000fe40006000000 */
[----:B------:R-:W-:-:S03]  /*0fa0*/  SEL R2, R2, R3, !P4 ;  /* 0x0000000302027207 */ /* 0x000fc60006000000 */
[----:B------:R1:W-:Y:S04]  /*0fb0*/  STL [R1+0x464], R4 ;  /* 0x0004640401007387 */ /* 0x0003e80000100800 */
[----:B------:R1:W-:Y:S02]  /*0fc0*/  STL [R1+0x468], R2 ;  /* 0x0004680201007387 */ /* 0x0003e40000100800 */
.L_x_8:
[----:B------:R-:W-:-:S08]  /*0fd0*/  NOP ;  /* 0x0000000000007918 */ /* 0x000fd00000000000 */
[----:B------:R-:W2:Y:S02]  /*0fe0*/  USETMAXREG.TRY_ALLOC.CTAPOOL UP0, 0xf0 ;  /* 0x000000f0000079c8 */ /* 0x000ea40008000600 */
[----:B--2---:R-:W-:-:S13]  /*0ff0*/  PLOP3.LUT P0, PT, PT, PT, UP0, 0x80, 0x0 ;  /* 0x000000000000781c */ /* 0x004fda0003f0f008 */
[----:B------:R-:W-:Y:S05]  /*1000*/  @!P0 BRA `(.L_x_8) ;  /* 0xfffffffc00f08947 */ /* 0x000fea000383ffff */
[----:B------:R-:W-:Y:S01]  /*1010*/  ULDC.64 UR4, c[0x0][0x598] ;  /* 0x0001660000047ab9 */ /* 0x000fe20000000a00 */
[----:B------:R-:W-:Y:S01]  /*1020*/  ULDC.64 UR14, c[0x0][0x208] ;  /* 0x00008200000e7ab9 */ /* 0x000fe20000000a00 */
[----:B------:R-:W-:-:S04]  /*1030*/  ISETP.NE.U32.AND P0, PT, RZ, UR4, PT ;  /* 0x00000004ff007c0c */ /* 0x000fc8000bf05070 */
[----:B------:R-:W-:-:S13]  /*1040*/  ISETP.NE.AND.EX P0, PT, RZ, UR5, PT, P0 ;  /* 0x00000005ff007c0c */ /* 0x000fda000bf05300 */
[----:B------:R-:W-:Y:S05]  /*1050*/  @!P0 BRA `(.L_x_11) ;  /* 0x0000000000208947 */ /* 0x000fea0003800000 */
[----:B-1----:R-:W1:Y:S02]  /*1060*/  LDC.64 R2, c[0x0][0x598] ;  /* 0x00016600ff027b82 */ /* 0x002e640000000a00 */
[----:B-1----:R-:W2:Y:S02]  /*1070*/  LDG.E.64 R2, desc[UR14][R2.64] ;  /* 0x0000000e02027981 */ /* 0x002ea4000c1e1b00 */
[----:B--2---:R-:W-:-:S04]  /*1080*/  ISETP.NE.U32.AND P0, PT, R2, RZ, PT ;  /* 0x000000ff0200720c */ /* 0x004fc80003f05070 */
[----:B------:R-:W-:-:S13]  /*1090*/  ISETP.NE.AND.EX P0, PT, R3, RZ, PT, P0 ;  /* 0x000000ff0300720c */ /* 0x000fda0003f05300 */
[----:B------:R-:W-:Y:S05]  /*10a0*/  @!P0 BRA `(.L_x_11) ;  /* 0x00000000000c8947 */ /* 0x000fea0003800000 */
[----:B------:R-:W2:Y:S02]  /*10b0*/  LD.E R2, desc[UR14][R2.64] ;  /* 0x0000000e02027980 */ /* 0x000ea4000c101900 */
[----:B--2---:R-:W-:Y:S01]  /*10c0*/  R2UR UR20, R2 ;  /* 0x00000000021472ca */ /* 0x004fe200000e0000 */
[----:B------:R-:W-:-:S14]  /*10d0*/  BRA `(.L_x_12) ;  /* 0x0000000000247947 */ /* 0x000fdc0003800000 */
.L_x_11:
[----:B------:R-:W-:Y:S02]  /*10e0*/  ULDC.64 UR4, c[0x0][0x588] ;  /* 0x0001620000047ab9 */ /* 0x000fe40000000a00 */
[----:B------:R-:W-:-:S04]  /*10f0*/  ISETP.NE.U32.AND P0, PT, RZ, UR4, PT ;  /* 0x00000004ff007c0c */ /* 0x000fc8000bf05070 */
[----:B------:R-:W-:-:S13]  /*1100*/  ISETP.NE.AND.EX P0, PT, RZ, UR5, PT, P0 ;  /* 0x00000005ff007c0c */ /* 0x000fda000bf05300 */
[----:B------:R-:W-:Y:S05]  /*1110*/  @!P0 BRA `(.L_x_13) ;  /* 0x0000000000108947 */ /* 0x000fea0003800000 */
[----:B-1----:R-:W1:Y:S02]  /*1120*/  LDC.64 R2, c[0x0][0x588] ;  /* 0x00016200ff027b82 */ /* 0x002e640000000a00 */
[----:B-1----:R-:W2:Y:S02]  /*1130*/  LDG.E R2, desc[UR14][R2.64] ;  /* 0x0000000e02027981 */ /* 0x002ea4000c1e1900 */
[----:B--2---:R-:W-:Y:S01]  /*1140*/  R2UR UR20, R2 ;  /* 0x00000000021472ca */ /* 0x004fe200000e0000 */
[----:B------:R-:W-:-:S14]  /*1150*/  BRA `(.L_x_12) ;  /* 0x0000000000047947 */ /* 0x000fdc0003800000 */
.L_x_13:
[----:B------:R-:W-:-:S05]  /*1160*/  ULDC UR20, c[0x0][0x580] ;  /* 0x0001600000147ab9 */ /* 0x000fca0000000800 */
.L_x_12:
[----:B------:R-:W-:Y:S02]  /*1170*/  ULDC.64 UR4, c[0x0][0x5a0] ;  /* 0x0001680000047ab9 */ /* 0x000fe40000000a00 */
        /* <DEDUP_REMOVED lines=11> */
.L_x_14:
        /* <DEDUP_REMOVED lines=8> */
.L_x_16:
[----:B------:R-:W-:-:S05]  /*12b0*/  ULDC UR21, c[0x0][0x584] ;  /* 0x0001610000157ab9 */ /* 0x000fca0000000800 */
.L_x_15:
[----:B------:R-:W-:-:S13]  /*12c0*/  LOP3.LUT P0, RZ, R0, 0xff, RZ, 0xc0, !PT ;  /* 0x000000ff00ff7812 */ /* 0x000fda000780c0ff */
[----:B------:R-:W-:Y:S05]  /*12d0*/  @!P0 EXIT ;  /* 0x000000000000894d */ /* 0x000fea0003800000 */
[----:B------:R-:W-:Y:S01]  /*12e0*/  ULDC UR4, c[0x0][0x28c] ;  /* 0x0000a30000047ab9 */ /* 0x000fe20000000800 */
[----:B------:R-:W-:Y:S02]  /*12f0*/  ULOP3.LUT UR22, UR13, 0x1, URZ, 0xfc, !UPT ;  /* 0x000000010d167892 */ /* 0x000fe4000f8efc3f */
[----:B------:R-:W-:-:S04]  /*1300*/  UIADD3 UR4, UR4, 0x3f, URZ ;  /* 0x0000003f04047890 */ /* 0x000fc8000fffe03f */
[----:B------:R-:W-:-:S04]  /*1310*/  USHF.R.S32.HI UR5, URZ, 0x1f, UR4 ;  /* 0x0000001f3f057899 */ /* 0x000fc80008011404 */
[----:B------:R-:W-:-:S03]  /*1320*/  ULEA.HI UR5, UR5, UR4, URZ, 0x6 ;  /* 0x0000000405057291 */ /* 0x000fc6000f8f303f */
[----:B------:R-:W-:Y:S01]  /*1330*/  UMOV UR4, URZ ;  /* 0x0000003f00047c82 */ /* 0x000fe20008000000 */
[----:B------:R-:W-:-:S03]  /*1340*/  USHF.R.S32.HI UR9, URZ, 0x6, UR5 ;  /* 0x000000063f097899 */ /* 0x000fc60008011405 */
[----:B------:R-:W-:-:S09]  /*1350*/  UMOV UR5, URZ ;  /* 0x0000003f00057c82 */ /* 0x000fd20008000000 */
.L_x_555:
[----:B------:R-:W-:Y:S01]  /*1360*/  STL [R1+0x450], RZ ;  /* 0x000450ff01007387 */ /* 0x000fe20000100800 */
[----:B--2---:R-:W2:Y:S01]  /*1370*/  S2UR UR18, SR_CgaCtaId ;  /* 0x00000000001279c3 */ /* 0x004ea20000008800 */
[----:B------:R-:W-:Y:S01]  /*1380*/  UMOV UR17, 0x400 ;  /* 0x0000040000117882 */ /* 0x000fe20000000000 */
[----:B------:R-:W-:Y:S01]  /*1390*/  UMOV UR6, URZ ;  /* 0x0000003f00067c82 */ /* 0x000fe20008000000 */
[----:B------:R-:W-:Y:S01]  /*13a0*/  STL [R1+0x44c], RZ ;  /* 0x00044cff01007387 */ /* 0x000fe20000100800 */
[----:B------:R-:W-:Y:S01]  /*13b0*/  UMOV UR7, URZ ;  /* 0x0000003f00077c82 */ /* 0x000fe20008000000 */
[----:B------:R-:W-:Y:S01]  /*13c0*/  UMOV UR8, URZ ;  /* 0x0000003f00087c82 */ /* 0x000fe20008000000 */
[----:B------:R-:W-:Y:S01]  /*13d0*/  UMOV UR23, UR5 ;  /* 0x0000000500177c82 */ /* 0x000fe20008000000 */
[----:B------:R-:W-:Y:S01]  /*13e0*/  STL [R1+0x448], RZ ;  /* 0x000448ff01007387 */ /* 0x000fe20000100800 */
[----:B-1-3--:R-:W1:Y:S01]  /*13f0*/  LDC R2, c[0x0][0x28c] ;  /* 0x0000a300ff027b82 */ /* 0x00ae620000000800 */
[----:B------:R-:W-:-:S02]  /*1400*/  CS2R R236, SRZ ;  /* 0x0000000000ec7805 */ /* 0x000fc4000001ff00 */
[----:B------:R-:W-:Y:S01]  /*1410*/  CS2R R234, SRZ ;  /* 0x0000000000ea7805 */ /* 0x000fe2000001ff00 */
[----:B------:R-:W-:Y:S01]  /*1420*/  STL [R1+0x444], RZ ;  /* 0x000444ff01007387 */ /* 0x000fe20000100800 */
[----:B------:R-:W-:Y:S02]  /*1430*/  CS2R R232, SRZ ;  /* 0x0000000000e87805 */ /* 0x000fe4000001ff00 */
[----:B------:R-:W-:Y:S02]  /*1440*/  CS2R R230, SRZ ;  /* 0x0000000000e67805 */ /* 0x000fe4000001ff00 */
[----:B------:R-:W-:Y:S01]  /*1450*/  CS2R R228, SRZ ;  /* 0x0000000000e47805 */ /* 0x000fe2000001ff00 */
[----:B------:R-:W-:Y:S01]  /*1460*/  STL [R1+0x440], RZ ;  /* 0x000440ff01007387 */ /* 0x000fe20000100800 */
[----:B------:R-:W-:Y:S02]  /*1470*/  CS2R R226, SRZ ;  /* 0x0000000000e27805 */ /* 0x000fe4000001ff00 */
        /* <DEDUP_REMOVED lines=15> */
[----:B-1----:R-:W-:Y:S02]  /*1570*/  ISETP.GE.AND P0, PT, R2, 0x1, PT ;  /* 0x000000010200780c */ /* 0x002fe40003f06270 */
        /* <DEDUP_REMOVED lines=39> */
[----:B0-----:R-:W-:Y:S02]  /*17f0*/  CS2R R16, SRZ ;  /* 0x0000000000107805 */ /* 0x001fe4000001ff00 */
[----:B------:R-:W-:-:S02]  /*1800*/  CS2R R14, SRZ ;  /* 0x00000000000e7805 */ /* 0x000fc4000001ff00 */
[----:B------:R-:W-:Y:S01]  /*1810*/  CS2R R12, SRZ ;  /* 0x00000000000c7805 */ /* 0x000fe2000001ff00 */
[----:B------:R-:W-:Y:S01]  /*1820*/  STL [R1+0x404], RZ ;  /* 0x000404ff01007387 */ /* 0x000fe20000100800 */
[----:B------:R-:W-:Y:S02]  /*1830*/  CS2R R10, SRZ ;  /* 0x00000000000a7805 */ /* 0x000fe4000001ff00 */
[----:B------:R-:W-:Y:S02]  /*1840*/  CS2R R8, SRZ ;  /* 0x0000000000087805 */ /* 0x000fe4000001ff00 */
[----:B------:R-:W-:Y:S01]  /*1850*/  CS2R R6, SRZ ;  /* 0x0000000000067805 */ /* 0x000fe2000001ff00 */
[----:B------:R-:W-:Y:S01]  /*1860*/  STL [R1+0x400], RZ ;  /* 0x000400ff01007387 */ /* 0x000fe20000100800 */
[----:B------:R-:W-:Y:S01]  /*1870*/  CS2R R4, SRZ ;  /* 0x0000000000047805 */ /* 0x000fe2000001ff00 */
[----:B------:R-:W-:Y:S01]  /*1880*/  IMAD.MOV.U32 R3, RZ, RZ, RZ ;  /* 0x000000ffff037224 */ /* 0x000fe200078e00ff */
[----:B------:R-:W-:Y:S01]  /*1890*/  CS2R R24, SRZ ;  /* 0x0000000000187805 */ /* 0x000fe2000001ff00 */
[----:B------:R-:W-:Y:S01]  /*18a0*/  STL [R1+0x3fc], RZ ;  /* 0x0003fcff01007387 */ /* 0x000fe20000100800 */
[----:B------:R-:W-:-:S02]  /*18b0*/  CS2R R26, SRZ ;  /* 0x00000000001a7805 */ /* 0x000fc4000001ff00 */
[----:B------:R-:W-:Y:S02]  /*18c0*/  CS2R R28, SRZ ;  /* 0x00000000001c7805 */ /* 0x000fe4000001ff00 */
[----:B------:R-:W-:Y:S01]  /*18d0*/  CS2R R30, SRZ ;  /* 0x00000000001e7805 */ /* 0x000fe2000001ff00 */
[----:B------:R-:W-:Y:S01]  /*18e0*/  STL [R1+0x3f8], RZ ;  /* 0x0003f8ff01007387 */ /* 0x000fe20000100800 */
[----:B------:R-:W-:Y:S02]  /*18f0*/  CS2R R32, SRZ ;  /* 0x0000000000207805 */ /* 0x000fe4000001ff00 */
[----:B------:R-:W-:Y:S02]  /*1900*/  CS2R R34, SRZ ;  /* 0x0000000000227805 */ /* 0x000fe4000001ff00 */
        /* <DEDUP_REMOVED lines=77> */
[----:B------:R-:W-:Y:S04]  /*1de0*/  STL [R1+0x3a8], RZ ;  /* 0x0003a8ff01007387 */ /* 0x000fe80000100800 */
        /* <DEDUP_REMOVED lines=106> */
[----:B------:R-:W-:Y:S04]  /*2490*/  STL [R1], RZ ;  /* 0x000000ff01007387 */ /* 0x000fe80000100800 */
        /* <DEDUP_REMOVED lines=39> */
[----:B------:R-:W-:Y:S01]  /*2710*/  STL [R1+0xa0], RZ ;  /* 0x0000a0ff01007387 */ /* 0x000fe20000100800 */
[----:B------:R-:W0:Y:S03]  /*2720*/  S2R R0, SR_TID.X ;  /* 0x0000000000007919 */ /* 0x000e260000002100 */
        /* <DEDUP_REMOVED lines=8> */
[----:B0-----:R-:W-:-:S03]  /*27b0*/  LOP3.LUT R0, R0, 0x80, RZ, 0xc0, !PT ;  /* 0x0000008000007812 */ /* 0x001fc600078ec0ff */
[----:B------:R-:W-:Y:S01]  /*27c0*/  STL [R1+0xc4], RZ ;  /* 0x0000c4ff01007387 */ /* 0x000fe20000100800 */
[----:B------:R-:W-:-:S03]  /*27d0*/  SHF.R.U32.HI R0, RZ, 0x7, R0 ;  /* 0x00000007ff007819 */ /* 0x000fc60000011600 */
        /* <DEDUP_REMOVED lines=33> */
[----:B------:R-:W0:Y:S04]  /*29f0*/  SHFL.IDX PT, R0, R0, RZ, 0x1f ;  /* 0x00001fff00007589 */ /* 0x000e2800000e0000 */
[----:B------:R1:W-:Y:S04]  /*2a00*/  STL [R1+0x14c], RZ ;  /* 0x00014cff01007387 */ /* 0x0003e80000100800 */
[----:B------:R1:W-:Y:S04]  /*2a10*/  STL [R1+0x150], RZ ;  /* 0x000150ff01007387 */ /* 0x0003e80000100800 */
[----:B------:R1:W-:Y:S04]  /*2a20*/  STL [R1+0x154], RZ ;  /* 0x000154ff01007387 */ /* 0x0003e80000100800 */
[----:B------:R1:W-:Y:S04]  /*2a30*/  STL [R1+0x158], RZ ;  /* 0x000158ff01007387 */ /* 0x0003e80000100800 */
[----:B------:R1:W-:Y:S04]  /*2a40*/  STL [R1+0x15c], RZ ;  /* 0x00015cff01007387 */ /* 0x0003e80000100800 */
[----:B------:R1:W-:Y:S01]  /*2a50*/  STL [R1+0x160], RZ ;  /* 0x000160ff01007387 */ /* 0x0003e20000100800 */
[----:B0-----:R-:W-:Y:S01]  /*2a60*/  R2UR UR12, R0 ;  /* 0x00000000000c72ca */ /* 0x001fe200000e0000 */
[----:B------:R-:W-:-:S02]  /*2a70*/  IMAD.U32 R0, RZ, RZ, UR4 ;  /* 0x00000004ff007e24 */ /* 0x000fc4000f8e00ff */
[----:B------:R1:W-:Y:S04]  /*2a80*/  STL [R1+0x164], RZ ;  /* 0x000164ff01007387 */ /* 0x0003e80000100800 */
[----:B------:R1:W-:Y:S04]  /*2a90*/  STL [R1+0x168], RZ ;  /* 0x000168ff01007387 */ /* 0x0003e80000100800 */
[----:B------:R1:W-:Y:S02]  /*2aa0*/  STL [R1+0x16c], RZ ;  /* 0x00016cff01007387 */ /* 0x0003e40000100800 */
[----:B------:R-:W-:-:S02]  /*2ab0*/  ULEA.HI UR11, UR12, UR12, URZ, 0x1 ;  /* 0x0000000c0c0b7291 */ /* 0x000fc4000f8f083f */
[----:B------:R1:W-:Y:S02]  /*2ac0*/  STL [R1+0x170], RZ ;  /* 0x000170ff01007387 */ /* 0x0003e40000100800 */
[----:B------:R-:W-:Y:S02]  /*2ad0*/  ULOP3.LUT UR16, UR11, 0xffffe, URZ, 0xc0, !UPT ;  /* 0x000ffffe0b107892 */ /* 0x000fe4000f8ec03f */
[----:B------:R1:W-:Y:S01]  /*2ae0*/  STL [R1+0x174], RZ ;  /* 0x000174ff01007387 */ /* 0x0003e20000100800 */
[----:B--2---:R-:W-:Y:S02]  /*2af0*/  ULEA UR11, UR18, UR17, 0x18 ;  /* 0x00000011120b7291 */ /* 0x004fe4000f8ec03f */
[----:B------:R-:W-:Y:S01]  /*2b00*/  UIADD3 UR16, UR12, -UR16, URZ ;  /* 0x800000100c107290 */ /* 0x000fe2000fffe03f */
[----:B------:R1:W-:Y:S03]  /*2b10*/  STL [R1+0x178], RZ ;  /* 0x000178ff01007387 */ /* 0x0003e60000100800 */
[----:B------:R-:W-:Y:S01]  /*2b20*/  ULEA UR16, UR16, UR11, 0xc ;  /* 0x0000000b10107291 */ /* 0x000fe2000f8e603f */
[----:B------:R1:W-:Y:S03]  /*2b30*/  STL [R1+0x17c], RZ ;  /* 0x00017cff01007387 */ /* 0x0003e60000100800 */
[----:B------:R-:W-:Y:S01]  /*2b40*/  UIADD3 UR16, UR16, 0x180, URZ ;  /* 0x0000018010107890 */ /* 0x000fe2000fffe03f */
[----:B------:R1:W-:Y:S03]  /*2b50*/  STL [R1+0x180], RZ ;  /* 0x000180ff01007387 */ /* 0x0003e60000100800 */
[----:B------:R-:W-:Y:S01]  /*2b60*/  USHF.R.U32.HI UR12, URZ, 0x4, UR16 ;  /* 0x000000043f0c7899 */ /* 0x000fe20008011610 */
[----:B------:R1:W-:Y:S03]  /*2b70*/  STL [R1+0x184], RZ ;  /* 0x000184ff01007387 */ /* 0x0003e60000100800 */
[----:B------:R-:W-:Y:S01]  /*2b80*/  ULOP3.LUT UR12, UR12, 0x3fff, URZ, 0xc0, !UPT ;  /* 0x00003fff0c0c7892 */ /* 0x000fe2000f8ec03f */
[----:B------:R1:W-:Y:S04]  /*2b90*/  STL [R1+0x188], RZ ;  /* 0x000188ff01007387 */ /* 0x0003e80000100800 */
        /* <DEDUP_REMOVED lines=28> */
[----:B------:R1:W-:Y:S01]  /*2d60*/  STL [R1+0x1fc], RZ ;  /* 0x0001fcff01007387 */ /* 0x0003e20000100800 */
[----:B------:R-:W-:Y:S05]  /*2d70*/  @!P0 BRA `(.L_x_17) ;  /* 0x0000004000c08947 */ /* 0x000fea0003800000 */
[----:B------:R-:W-:-:S06]  /*2d80*/  UISETP.NE.AND UP0, UPT, UR22, 0x3, UPT ;  /* 0x000000031600788c */ /* 0x000fcc000bf05270 */
[----:B------:R-:W-:-:S13]  /*2d90*/  PLOP3.LUT P1, PT, PT, PT, UP0, 0x80, 0x0 ;  /* 0x000000000000781c */ /* 0x000fda0003f2f008 */
[----:B------:R-:W-:Y:S05]  /*2da0*/  @!P1 BRA `(.L_x_18) ;  /* 0x0000000000049947 */ /* 0x000fea0003800000 */
[----:B------:R-:W-:Y:S01]  /*2db0*/  BPT.TRAP 0x1 ;  /* 0x000000040000795c */ /* 0x000fe20000300000 */
.L_x_18:
[----:B------:R-:W-:Y:S01]  /*2dc0*/  ULEA UR6, UR5, UR11, 0x3 ;  /* 0x0000000b05067291 */ /* 0x000fe2000f8e183f */
[----:B------:R-:W-:-:S05]  /*2dd0*/  IMAD.U32 R0, RZ, RZ, UR4 ;  /* 0x00000004ff007e24 */ /* 0x000fca000f8e00ff */
[----:B------:R-:W-:-:S04]  /*2de0*/  SHF.L.U32 R0, R0, 0x1f, RZ ;  /* 0x0000001f00007819 */ /* 0x000fc800000006ff */
[----:B------:R0:W2:Y:S01]  /*2df0*/  SYNCS.PHASECHK.TRANS64.TRYWAIT P0, [UR6], R0 ;  /* 0x00000000ff0075a7 */ /* 0x0000a20008000146 */
[----:B------:R-:W-:Y:S05]  /*2e00*/  @!P1 BRA `(.L_x_19) ;  /* 0x0000000000049947 */ /* 0x000fea0003800000 */
[----:B------:R-:W-:Y:S01]  /*2e10*/  BPT.TRAP 0x1 ;  /* 0x000000040000795c */ /* 0x000fe20000300000 */
.L_x_19:
[----:B--2---:R-:W-:Y:S05]  /*2e20*/  @P0 BRA `(.L_x_20) ;  /* 0x0000000000080947 */ /* 0x004fea0003800000 */
[----:B------:R-:W2:Y:S02]  /*2e30*/  SYNCS.PHASECHK.TRANS64.TRYWAIT P0, [UR6], R0 ;  /* 0x00000000ff0075a7 */ /* 0x000ea40008000146 */
[----:B--2---:R-:W-:Y:S05]  /*2e40*/  @!P0 BRA `(.L_x_21) ;  /* 0x0000022400f48947 */ /* 0x004fea0003800000 */
.L_x_20:
[----:B------:R-:W-:Y:S01]  /*2e50*/  UIADD3 UR6, UR11, 0x1c180, URZ ;  /* 0x0001c1800b067890 */ /* 0x000fe2000fffe03f */
[----:B------:R-:W-:Y:S01]  /*2e60*/  WARPGROUP.ARRIVE ;  /* 0x00000000000079c5 */ /* 0x000fe20000000000 */
[----:B------:R-:W-:Y:S02]  /*2e70*/  ULOP3.LUT UR7, UR12, 0x10000, URZ, 0xfc, !UPT ;  /* 0x000100000c077892 */ /* 0x000fe4000f8efc3f */
[----:B------:R-:W-:Y:S02]  /*2e80*/  USHF.R.U32.HI UR6, URZ, 0x4, UR6 ;  /* 0x000000043f067899 */ /* 0x000fe40008011606 */
[----:B------:R-:W-:Y:S02]  /*2e90*/  ULEA UR7, UR5, UR7, 0xa ;  /* 0x0000000705077291 */ /* 0x000fe4000f8e503f */
[----:B------:R-:W-:Y:S01]  /*2ea0*/  ULOP3.LUT UR6, UR6, 0x3fff, URZ, 0xc0, !UPT ;  /* 0x00003fff06067892 */ /* 0x000fe2000f8ec03f */
[----:B------:R-:W-:Y:S01]  /*2eb0*/  UMOV UR17, 0x80000020 ;  /* 0x8000002000117882 */ /* 0x000fe20000000000 */
[----:B------:R-:W-:-:S02]  /*2ec0*/  UMOV UR19, 0x80000020 ;  /* 0x8000002000137882 */ /* 0x000fc40000000000 */
[----:B------:R-:W-:Y:S01]  /*2ed0*/  ULOP3.LUT UR6, UR6, 0x10000, URZ, 0xfc, !UPT ;  /* 0x0001000006067892 */ /* 0x000fe2000f8efc3f */
[----:B------:R-:W-:-:S03]  /*2ee0*/  UMOV UR16, UR7 ;  /* 0x0000000700107c82 */ /* 0x000fc60008000000 */
[----:B------:R-:W-:-:S03]  /*2ef0*/  ULEA UR8, UR5, UR6, 0xa ;  /* 0x0000000605087291 */ /* 0x000fc6000f8e503f */
[----:B------:R-:W-:-:S04]  /*2f00*/  UMOV UR6, 0x2 ;  /* 0x0000000200067882 */ /* 0x000fc80000000000 */
[----:B------:R-:W-:Y:S02]  /*2f10*/  UMOV UR18, UR8 ;  /* 0x0000000800127c82 */ /* 0x000fe40008000000 */
[----:B------:R-:W-:Y:S01]  /*2f20*/  QGMMA.64x256x32.F32.E4M3.E4M3 R24, gdesc[UR16], RZ, !UPT, gsb0 ;  /* 0x03e00000101879f3 */ /* 0x000fe2000c0008ff */
[----:B------:R-:W-:Y:S01]  /*2f30*/  UIADD3 UR16, UR7, 0x200, URZ ;  /* 0x0000020007107890 */ /* 0x000fe2000fffe03f */
[----:B------:R-:W-:Y:S01]  /*2f40*/  UMOV UR17, 0x80000020 ;  /* 0x8000002000117882 */ /* 0x000fe20000000000 */
[----:B------:R-:W-:Y:S02]  /*2f50*/  WARPGROUP.DEPBAR.LE gsb0, 0x0 ;  /* 0x00008000000079c5 */ /* 0x000fe40000010000 */
[----:B------:R-:W-:Y:S04]  /*2f60*/  STL.64 [R1], R24 ;  /* 0x0000001801007387 */ /* 0x000fe80000100a00 */
[----:B------:R-:W-:Y:S04]  /*2f70*/  STL.64 [R1+0x8], R26 ;  /* 0x0000081a01007387 */ /* 0x000fe80000100a00 */
        /* <DEDUP_REMOVED lines=61> */
[----:B------:R3:W-:Y:S02]  /*3350*/  STL.64 [R1+0x1f8], R150 ;  /* 0x0001f89601007387 */ /* 0x0007e40000100a00 */
[----:B---3--:R-:W-:-:S06]  /*3360*/  WARPGROUP.ARRIVE ;  /* 0x00000000000079c5 */ /* 0x008fcc0000000000 */
[----:B------:R-:W-:Y:S03]  /*3370*/  QGMMA.64x256x32.F32.E4M3.E4M3 R24, gdesc[UR16], RZ, !UPT, gsb0 ;  /* 0x03e00000101879f3 */ /* 0x000fe6000c0008ff */
[----:B------:R-:W-:Y:S02]  /*3380*/  WARPGROUP.DEPBAR.LE gsb0, 0x0 ;  /* 0x00008000000079c5 */ /* 0x000fe40000010000 */
        /* <DEDUP_REMOVED lines=21> */
[----:B------:R3:W-:Y:S04]  /*34e0*/  STL.64 [R1+0x478], R108 ;  /* 0x0004786c01007387 */ /* 0x0007e80000100a00 */
        /* <DEDUP_REMOVED lines=70> */
[----:B---3--:R-:W3:Y:S04]  /*3950*/  LDL.LU.64 R108, [R1] ;  /* 0x00000000016c7983 */ /* 0x008ee80000300a00 */
[----:B------:R-:W3:Y:S04]  /*3960*/  LDL.LU.64 R110, [R1+0x8] ;  /* 0x00000800016e7983 */ /* 0x000ee80000300a00 */
        /* <DEDUP_REMOVED lines=61> */
[----:B------:R-:W3:Y:S01]  /*3d40*/  LDL.LU.64 R234, [R1+0x1f8] ;  /* 0x0001f80001ea7983 */ /* 0x000ee20000300a00 */
[----:B------:R-:W-:-:S02]  /*3d50*/  UIADD3 UR16, UR7, 0x2, URZ ;  /* 0x0000000207107890 */ /* 0x000fc4000fffe03f */
[----:B------:R-:W-:Y:S01]  /*3d60*/  UIADD3 UR18, UR8, 0x2, URZ ;  /* 0x0000000208127890 */ /* 0x000fe2000fffe03f */
[----:B------:R-:W-:Y:S01]  /*3d70*/  STL [R1+0x338], RZ ;  /* 0x000338ff01007387 */ /* 0x000fe20000100800 */
[----:B------:R-:W-:Y:S01]  /*3d80*/  UMOV UR17, 0x80000020 ;  /* 0x8000002000117882 */ /* 0x000fe20000000000 */
[----:B------:R-:W-:Y:S02]  /*3d90*/  UMOV UR19, 0x80000020 ;  /* 0x8000002000137882 */ /* 0x000fe40000000000 */
        /* <DEDUP_REMOVED lines=25> */
[----:B---3--:R-:W-:-:S06]  /*3f30*/  WARPGROUP.ARRIVE ;  /* 0x00000000000079c5 */ /* 0x008fcc0000000000 */
[----:B------:R-:W-:Y:S03]  /*3f40*/  QGMMA.64x256x32.F32.E4M3.E4M3 R108, gdesc[UR16], R108, gsb0 ;  /* 0x03e00000106c79f3 */ /* 0x000fe6000800086c */
[----:B------:R-:W-:Y:S02]  /*3f50*/  WARPGROUP.DEPBAR.LE gsb0, 0x0 ;  /* 0x00008000000079c5 */ /* 0x000fe40000010000 */
[----:B------:R-:W-:Y:S01]  /*3f60*/  STL.64 [R1], R108 ;  /* 0x0000006c01007387 */ /* 0x000fe20000100a00 */
[----:B------:R-:W-:Y:S01]  /*3f70*/  UIADD3 UR16, UR7, 0x202, URZ ;  /* 0x0000020207107890 */ /* 0x000fe2000fffe03f */
[----:B------:R-:W-:Y:S02]  /*3f80*/  IMAD.MOV.U32 R2, RZ, RZ, R234 ;  /* 0x000000ffff027224 */ /* 0x000fe400078e00ea */
[----:B------:R-:W-:Y:S01]  /*3f90*/  STL.64 [R1+0x8], R110 ;  /* 0x0000086e01007387 */ /* 0x000fe20000100a00 */
[----:B------:R-:W-:Y:S01]  /*3fa0*/  UMOV UR17, 0x80000020 ;  /* 0x8000002000117882 */ /* 0x000fe20000000000 */
[----:B------:R-:W-:Y:S01]  /*3fb0*/  ULDC UR7, c[0x0][0x50c] ;  /* 0x0001430000077ab9 */ /* 0x000fe20000000800 */
[----:B0-2---:R-:W-:Y:S01]  /*3fc0*/  IMAD.MOV.U32 R0, RZ, RZ, R235 ;  /* 0x000000ffff007224 */ /* 0x005fe200078e00eb */
        /* <DEDUP_REMOVED lines=62> */
[----:B0-----:R-:W3:Y:S04]  /*43b0*/  LDL.LU.64 R150, [R1+0x520] ;  /* 0x0005200001967983 */ /* 0x001ee80000300a00 */
        /* <DEDUP_REMOVED lines=21> */
[----:B------:R-:W-:Y:S01]  /*4510*/  UISETP.NE.AND UP0, UPT, UR7, 0x2, UPT ;  /* 0x000000020700788c */ /* 0x000fe2000bf05270 */
[----:B------:R-:W-:-:S02]  /*4520*/  CS2R R236, SRZ ;  /* 0x0000000000ec7805 */ /* 0x000fc4000001ff00 */
[----:B--2---:R-:W-:Y:S01]  /*4530*/  CS2R R234, SRZ ;  /* 0x0000000000ea7805 */ /* 0x004fe2000001ff00 */
[----:B------:R0:W-:Y:S01]  /*4540*/  STL [R1+0x2d0], RZ ;  /* 0x0002d0ff01007387 */ /* 0x0001e20000100800 */
[----:B------:R-:W-:Y:S01]  /*4550*/  USEL UR7, URZ, 0x1, UP0 ;  /* 0x000000013f077887 */ /* 0x000fe20008000000 */
[----:B------:R-:W-:Y:S02]  /*4560*/  CS2R R232, SRZ ;  /* 0x0000000000e87805 */ /* 0x000fe4000001ff00 */
[----:B------:R-:W-:Y:S01]  /*4570*/  CS2R R230, SRZ ;  /* 0x0000000000e67805 */ /* 0x000fe2000001ff00 */
[----:B------:R0:W-:Y:S01]  /*4580*/  STL [R1+0x2cc], RZ ;  /* 0x0002ccff01007387 */ /* 0x0001e20000100800 */
[----:B------:R-:W-:Y:S02]  /*4590*/  CS2R R228, SRZ ;  /* 0x0000000000e47805 */ /* 0x000fe4000001ff00 */
[----:B------:R-:W-:Y:S02]  /*45a0*/  CS2R R226, SRZ ;  /* 0x0000000000e27805 */ /* 0x000fe4000001ff00 */
[----:B------:R-:W-:Y:S01]  /*45b0*/  ISETP.NE.AND P0, PT, RZ, UR7, PT ;  /* 0x00000007ff007c0c */ /* 0x000fe2000bf05270 */
[----:B------:R0:W-:Y:S01]  /*45c0*/  STL [R1+0x2c8], RZ ;  /* 0x0002c8ff01007387 */ /* 0x0001e20000100800 */
[----:B------:R-:W-:-:S02]  /*45d0*/  CS2R R224, SRZ ;  /* 0x0000000000e07805 */ /* 0x000fc4000001ff00 */
[----:B------:R-:W-:Y:S02]  /*45e0*/  CS2R R222, SRZ ;  /* 0x0000000000de7805 */ /* 0x000fe4000001ff00 */
[----:B------:R-:W-:Y:S01]  /*45f0*/  CS2R R220, SRZ ;  /* 0x0000000000dc7805 */ /* 0x000fe2000001ff00 */
[----:B------:R0:W-:Y:S01]  /*4600*/  STL [R1+0x2c4], RZ ;  /* 0x0002c4ff01007387 */ /* 0x0001e20000100800 */
[----:B------:R-:W-:Y:S02]  /*4610*/  CS2R R218, SRZ ;  /* 0x0000000000da7805 */ /* 0x000fe4000001ff00 */
[----:B------:R-:W-:Y:S02]  /*4620*/  CS2R R216, SRZ ;  /* 0x0000000000d87805 */ /* 0x000fe4000001ff00 */
[----:B------:R-:W-:Y:S01]  /*4630*/  CS2R R214, SRZ ;  /* 0x0000000000d67805 */ /* 0x000fe2000001ff00 */
        /* <DEDUP_REMOVED lines=54> */
[----:B------:R-:W-:Y:S01]  /*49a0*/  CS2R R4, SRZ ;  /* 0x0000000000047805 */ /* 0x000fe2000001ff00 */
[----:B------:R-:W-:Y:S01]  /*49b0*/  IMAD.MOV.U32 R3, RZ, RZ, RZ ;  /* 0x000000ffff037224 */ /* 0x000fe200078e00ff */
        /* <DEDUP_REMOVED lines=35> */
[----:B---3--:R-:W-:-:S06]  /*4bf0*/  WARPGROUP.ARRIVE ;  /* 0x00000000000079c5 */ /* 0x008fcc0000000000 */
[----:B------:R-:W-:Y:S03]  /*4c00*/  QGMMA.64x256x32.F32.E4M3.E4M3 R24, gdesc[UR16], R24, gsb0 ;  /* 0x03e00000101879f3 */ /* 0x000fe60008000818 */
[----:B------:R-:W-:Y:S02]  /*4c10*/  WARPGROUP.DEPBAR.LE gsb0, 0x0 ;  /* 0x00008000000079c5 */ /* 0x000fe40000010000 */
[----:B0-----:R-:W-:Y:S05]  /*4c20*/  @!P0 BRA `(.L_x_22) ;  /* 0x0000002000f88947 */ /* 0x001fea0003800000 */
[----:B------:R-:W2:Y:S04]  /*4c30*/  LDL R3, [R1] ;  /* 0x0000000001037983 */ /* 0x000ea80000100800 */
[----:B------:R-:W3:Y:S04]  /*4c40*/  LDL R4, [R1+0x4] ;  /* 0x0000040001047983 */ /* 0x000ee80000100800 */
[----:B------:R-:W4:Y:S04]  /*4c50*/  LDL R5, [R1+0x8] ;  /* 0x0000080001057983 */ /* 0x000f280000100800 */
[----:B------:R-:W5:Y:S04]  /*4c60*/  LDL R6, [R1+0xc] ;  /* 0x00000c0001067983 */ /* 0x000f680000100800 */
        /* <DEDUP_REMOVED lines=101> */
[----:B------:R0:W-:Y:S04]  /*52c0*/  STL [R1+0x4c4], R131 ;  /* 0x0004c48301007387 */ /* 0x0001e80000100800 */
[----:B0-----:R-:W5:Y:S04]  /*52d0*/  LDL R131, [R1+0x1a4] ;  /* 0x0001a40001837983 */ /* 0x001f680000100800 */
        /* <DEDUP_REMOVED lines=39> */
[----:B0-----:R-:W5:Y:S01]  /*5550*/  LDL R151, [R1+0x1f4] ;  /* 0x0001f40001977983 */ /* 0x001f620000100800 */
[----:B------:R-:W-:-:S01]  /*5560*/  FADD R2, RZ, R2 ;  /* 0x00000002ff027221 */ /* 0x000fc20000000000 */
[----:B------:R-:W-:Y:S01]  /*5570*/  FADD R0, RZ, R0 ;  /* 0x00000000ff007221 */ /* 0x000fe20000000000 */
[----:B--2---:R-:W-:-:S01]  /*5580*/  FADD R3, RZ, R3 ;  /* 0x00000003ff037221 */ /* 0x004fc20000000000 */
[----:B---3--:R-:W-:Y:S01]  /*5590*/  FADD R4, RZ, R4 ;  /* 0x00000004ff047221 */ /* 0x008fe20000000000 */
[----:B----4-:R-:W-:-:S01]  /*55a0*/  FADD R5, RZ, R5 ;  /* 0x00000005ff057221 */ /* 0x010fc20000000000 */
[----:B-----5:R-:W-:Y:S01]  /*55b0*/  FADD R6, RZ, R6 ;  /* 0x00000006ff067221 */ /* 0x020fe20000000000 */
[----:B------:R-:W-:-:S01]  /*55c0*/  FADD R7, RZ, R7 ;  /* 0x00000007ff077221 */ /* 0x000fc20000000000 */
[----:B------:R-:W-:Y:S01]  /*55d0*/  FADD R8, RZ, R8 ;  /* 0x00000008ff087221 */ /* 0x000fe20000000000 */
        /* <DEDUP_REMOVED lines=13> */
[----:B------:R-:W2:Y:S01]  /*56b0*/  LDL.LU R131, [R1+0x4c4] ;  /* 0x0004c40001837983 */ /* 0x000ea20000300800 */
        /* <DEDUP_REMOVED lines=13> */
[----:B------:R-:W3:Y:S01]  /*5790*/  LDL.LU R132, [R1+0x4c0] ;  /* 0x0004c00001847983 */ /* 0x000ee20000300800 */
        /* <DEDUP_REMOVED lines=16> */
[----:B------:R0:W-:Y:S01]  /*58a0*/  STL [R1+0x200], R133 ;  /* 0x0002008501007387 */ /* 0x0001e20000100800 */
        /* <DEDUP_REMOVED lines=9> */
[----:B0-----:R-:W4:Y:S01]  /*5940*/  LDL.LU R133, [R1+0x4bc] ;  /* 0x0004bc0001857983 */ /* 0x001f220000300800 */
[----:B------:R-:W-:-:S01]  /*5950*/  FADD R184, RZ, R184 ;  /* 0x000000b8ffb87221 */ /* 0x000fc20000000000 */
[----:B------:R-:W-:Y:S01]  /*5960*/  FADD R185, RZ, R185 ;  /* 0x000000b9ffb97221 */ /* 0x000fe20000000000 */
[----:B------:R-:W-:-:S01]  /*5970*/  FADD R186, RZ, R186 ;  /* 0x000000baffba7221 */ /* 0x000fc20000000000 */
        /* <DEDUP_REMOVED lines=10> */
[----:B0-----:R-:W5:Y:S01]  /*5a20*/  LDL.LU R134, [R1+0x4b8] ;  /* 0x0004b80001867983 */ /* 0x001f620000300800 */
        /* <DEDUP_REMOVED lines=52> */
[----:B0-----:R-:W5:Y:S04]  /*5d70*/  LDL.LU R138, [R1+0x4a8] ;  /* 0x0004a800018a7983 */ /* 0x001f680000300800 */
[----:B------:R0:W-:Y:S01]  /*5d80*/  STL [R1+0x218], R139 ;  /* 0x0002188b01007387 */ /* 0x0001e20000100800 */
[----:B------:R-:W-:-:S03]  /*5d90*/  FADD R140, RZ, R140 ;  /* 0x0000008cff8c7221 */ /* 0x000fc60000000000 */
        /* <DEDUP_REMOVED lines=34> */
[----:B------:R0:W-:Y:S04]  /*5fc0*/  STL [R1+0x248], R151 ;  /* 0x0002489701007387 */ /* 0x0001e80000100800 */
[----:B0-----:R-:W5:Y:S04]  /*5fd0*/  LDL.LU R151, [R1+0x474] ;  /* 0x0004740001977983 */ /* 0x001f680000300800 */
[----:B------:R0:W-:Y:S04]  /*5fe0*/  STL [R1+0x24c], R2 ;  /* 0x00024c0201007387 */ /* 0x0001e80000100800 */
[----:B------:R1:W-:Y:S01]  /*5ff0*/  STL [R1+0x250], R0 ;  /* 0x0002500001007387 */ /* 0x0003e20000100800 */
[----:B0-----:R-:W-:-:S01]  /*6000*/  FADD R2, RZ, R24 ;  /* 0x00000018ff027221 */ /* 0x001fc20000000000 */
[----:B-1----:R-:W-:-:S04]  /*6010*/  FADD R0, RZ, R25 ;  /* 0x00000019ff007221 */ /* 0x002fc80000000000 */
        /* <DEDUP_REMOVED lines=211> */
[----:B--2---:R-:W-:-:S04]  /*6d50*/  FADD R0, RZ, R131 ;  /* 0x00000083ff007221 */ /* 0x004fc80000000000 */
[----:B------:R3:W-:Y:S04]  /*6d60*/  STL [R1+0x3fc], R2 ;  /* 0x0003fc0201007387 */ /* 0x0007e80000100800 */
[----:B------:R4:W-:Y:S01]  /*6d70*/  STL [R1+0x400], R0 ;  /* 0x0004000001007387 */ /* 0x0009e20000100800 */
[----:B---3--:R-:W-:-:S01]  /*6d80*/  FADD R2, RZ, R132 ;  /* 0x00000084ff027221 */ /* 0x008fc20000000000 */
[----:B----4-:R-:W-:-:S04]  /*6d90*/  FADD R0, RZ, R133 ;  /* 0x00000085ff007221 */ /* 0x010fc80000000000 */
[----:B------:R5:W-:Y:S04]  /*6da0*/  STL [R1+0x404], R2 ;  /* 0x0004040201007387 */ /* 0x000be80000100800 */
[----:B------:R0:W-:Y:S01]  /*6db0*/  STL [R1+0x408], R0 ;  /* 0x0004080001007387 */ /* 0x0001e20000100800 */
[----:B-----5:R-:W-:-:S01]  /*6dc0*/  FADD R2, RZ, R134 ;  /* 0x00000086ff027221 */ /* 0x020fc20000000000 */
[----:B0-----:R-:W-:-:S04]  /*6dd0*/  FADD R0, RZ, R135 ;  /* 0x00000087ff007221 */ /* 0x001fc80000000000 */
        /* <DEDUP_REMOVED lines=34> */
[----:B------:R-:W-:-:S05]  /*7000*/  UMOV UR6, URZ ;  /* 0x0000003f00067c82 */ /* 0x000fca0008000000 */
.L_x_22:
[----:B------:R-:W-:-:S04]  /*7010*/  UIADD3 UR23, UR5, 0x1, URZ ;  /* 0x0000000105177890 */ /* 0x000fc8000fffe03f */
[----:B------:R-:W-:-:S04]  /*7020*/  UISETP.NE.AND UP0, UPT, UR23, 0x7, UPT ;  /* 0x000000071700788c */ /* 0x000fc8000bf05270 */
[----:B------:R-:W-:Y:S02]  /*7030*/  USEL UR8, URZ, 0x1, UP0 ;  /* 0x000000013f087887 */ /* 0x000fe40008000000 */
[----:B------:R-:W-:Y:S02]  /*7040*/  USEL UR23, UR23, URZ, UP0 ;  /* 0x0000003f17177287 */ /* 0x000fe40008000000 */
[----:B------:R-:W-:-:S06]  /*7050*/  ULOP3.LUT UR8, UR4, UR8, URZ, 0x3c, !UPT ;  /* 0x0000000804087292 */ /* 0x000fcc000f8e3c3f */
[----:B0-----:R-:W-:Y:S01]  /*7060*/  IMAD.U32 R0, RZ, RZ, UR8 ;  /* 0x00000008ff007e24 */ /* 0x001fe2000f8e00ff */
[----:B------:R-:W-:-:S06]  /*7070*/  UMOV UR8, 0x1 ;  /* 0x0000000100087882 */ /* 0x000fcc0000000000 */
.L_x_17:
[----:B------:R-:W-:-:S04]  /*7080*/  UISETP.LT.AND UP0, UPT, UR9, 0x1, UPT ;  /* 0x000000010900788c */ /* 0x000fc8000bf01270 */
[----:B------:R-:W-:-:S04]  /*7090*/  USEL UR16, UR9, 0x1, UP0 ;  /* 0x0000000109107887 */ /* 0x000fc80008000000 */
[----:B------:R-:W-:-:S04]  /*70a0*/  UIADD3 UR16, UR9, -UR16, URZ ;  /* 0x8000001009107290 */ /* 0x000fc8000fffe03f */
[----:B------:R-:W-:-:S06]  /*70b0*/  UISETP.GE.AND UP0, UPT, UR16, 0x1, UPT ;  /* 0x000000011000788c */ /* 0x000fcc000bf06270 */
[----:B------:R-:W-:-:S13]  /*70c0*/  PLOP3.LUT P0, PT, PT, PT, UP0, 0x80, 0x0 ;  /* 0x000000000000781c */ /* 0x000fda0003f0f008 */
[----:B------:R-:W-:Y:S05]  /*70d0*/  @!P0 BRA `(.L_x_23) ;  /* 0x0000006000688947 */ /* 0x000fea0003800000 */
[----:B------:R-:W-:Y:S01]  /*70e0*/  UMOV UR24, UR16 ;  /* 0x0000001000187c82 */ /* 0x000fe20008000000 */
[----:B------:R-:W-:Y:S01]  /*70f0*/  UMOV UR25, UR5 ;  /* 0x0000000500197c82 */ /* 0x000fe20008000000 */
[----:B------:R-:W-:-:S05]  /*7100*/  ULDC UR26, c[0x0][0x50c] ;  /* 0x00014300001a7ab9 */ /* 0x000fca0000000800 */
.L_x_31:
[----:B------:R-:W-:-:S06]  /*7110*/  UISETP.NE.AND UP0, UPT, UR22, 0x3, UPT ;  /* 0x000000031600788c */ /* 0x000fcc000bf05270 */
[----:B------:R-:W-:-:S13]  /*7120*/  PLOP3.LUT P1, PT, PT, PT, UP0, 0x80, 0x0 ;  /* 0x000000000000781c */ /* 0x000fda0003f2f008 */
[----:B------:R-:W-:Y:S05]  /*7130*/  @!P1 BRA `(.L_x_24) ;  /* 0x0000000000049947 */ /* 0x000fea0003800000 */
[----:B------:R-:W-:Y:S01]  /*7140*/  BPT.TRAP 0x1 ;  /* 0x000000040000795c */ /* 0x000fe20000300000 */
.L_x_24:
[----:B------:R-:W0:Y:S01]  /*7150*/  S2UR UR16, SR_CgaCtaId ;  /* 0x00000000001079c3 */ /* 0x000e220000008800 */
[----:B------:R-:W-:Y:S01]  /*7160*/  UMOV UR11, 0x400 ;  /* 0x00000400000b7882 */ /* 0x000fe20000000000 */
[----:B------:R-:W-:Y:S01]  /*7170*/  SHF.L.U32 R2, R0, 0x1f, RZ ;  /* 0x0000001f00027819 */ /* 0x000fe200000006ff */
[----:B0-----:R-:W-:-:S04]  /*7180*/  ULEA UR11, UR16, UR11, 0x18 ;  /* 0x0000000b100b7291 */ /* 0x001fc8000f8ec03f */
[----:B------:R-:W-:-:S09]  /*7190*/  ULEA UR16, UR23, UR11, 0x3 ;  /* 0x0000000b17107291 */ /* 0x000fd2000f8e183f */
[----:B------:R0:W2:Y:S01]  /*71a0*/  SYNCS.PHASECHK.TRANS64.TRYWAIT P0, [UR16], R2 ;  /* 0x00000002ff0075a7 */ /* 0x0000a20008000150 */
[----:B------:R-:W-:Y:S05]  /*71b0*/  @!P1 BRA `(.L_x_25) ;  /* 0x0000000000049947 */ /* 0x000fea0003800000 */
[----:B------:R-:W-:Y:S01]  /*71c0*/  BPT.TRAP 0x1 ;  /* 0x000000040000795c */ /* 0x000fe20000300000 */
.L_x_25:
[----:B--2---:R-:W-:Y:S05]  /*71d0*/  @P0 BRA `(.L_x_26) ;  /* 0x0000000000080947 */ /* 0x004fea0003800000 */
[----:B------:R-:W2:Y:S02]  /*71e0*/  SYNCS.PHASECHK.TRANS64.TRYWAIT P0, [UR16], R2 ;  /* 0x00000002ff0075a7 */ /* 0x000ea40008000150 */
[----:B--2---:R-:W-:Y:S05]  /*71f0*/  @!P0 BRA `(.L_x_27) ;  /* 0x000001e400208947 */ /* 0x004fea0003800000 */
.L_x_26:
        /* <DEDUP_REMOVED lines=64> */
[----:B--2---:R-:W2:Y:S04]  /*7600*/  LDL.LU.64 R108, [R1] ;  /* 0x00000000016c7983 */ /* 0x004ea80000300a00 */
[----:B------:R-:W2:Y:S04]  /*7610*/  LDL.LU.64 R110, [R1+0x8] ;  /* 0x00000800016e7983 */ /* 0x000ea80000300a00 */
        /* <DEDUP_REMOVED lines=61> */
[----:B------:R-:W2:Y:S01]  /*79f0*/  LDL.LU.64 R234, [R1+0x1f8] ;  /* 0x0001f80001ea7983 */ /* 0x000ea20000300a00 */
[----:B------:R-:W-:-:S02]  /*7a00*/  UIADD3 UR16, UR11, 0x1c180, URZ ;  /* 0x0001c1800b107890 */ /* 0x000fc4000fffe03f */
[----:B------:R-:W-:Y:S02]  /*7a10*/  UISETP.NE.AND UP0, UPT, UR7, URZ, UPT ;  /* 0x0000003f0700728c */ /* 0x000fe4000bf05270 */
[----:B------:R-:W-:Y:S02]  /*7a20*/  USHF.R.U32.HI UR16, URZ, 0x4, UR16 ;  /* 0x000000043f107899 */ /* 0x000fe40008011610 */
[----:B------:R-:W-:Y:S02]  /*7a30*/  USEL UR8, UR8, URZ, !UP0 ;  /* 0x0000003f08087287 */ /* 0x000fe4000c000000 */
[----:B------:R-:W-:Y:S02]  /*7a40*/  ULOP3.LUT UR16, UR16, 0x3fff, URZ, 0xc0, !UPT ;  /* 0x00003fff10107892 */ /* 0x000fe4000f8ec03f */
[----:B------:R-:W-:Y:S02]  /*7a50*/  UISETP.NE.U32.AND UP0, UPT, UR8, URZ, UPT ;  /* 0x0000003f0800728c */ /* 0x000fe4000bf05070 */
[----:B------:R-:W-:-:S02]  /*7a60*/  ULOP3.LUT UR7, UR12, 0x10000, URZ, 0xfc, !UPT ;  /* 0x000100000c077892 */ /* 0x000fc4000f8efc3f */
[----:B------:R-:W-:Y:S02]  /*7a70*/  ULOP3.LUT UR8, UR16, 0x10000, URZ, 0xfc, !UPT ;  /* 0x0001000010087892 */ /* 0x000fe4000f8efc3f */
[----:B------:R-:W-:Y:S02]  /*7a80*/  ULEA UR7, UR23, UR7, 0xa ;  /* 0x0000000717077291 */ /* 0x000fe4000f8e503f */
[----:B------:R-:W-:Y:S01]  /*7a90*/  ULEA UR8, UR23, UR8, 0xa ;  /* 0x0000000817087291 */ /* 0x000fe2000f8e503f */
[----:B------:R-:W-:Y:S01]  /*7aa0*/  UMOV UR17, 0x80000020 ;  /* 0x8000002000117882 */ /* 0x000fe20000000000 */
[----:B------:R-:W-:-:S03]  /*7ab0*/  UMOV UR19, 0x80000020 ;  /* 0x8000002000137882 */ /* 0x000fc60000000000 */
[----:B------:R-:W-:Y:S02]  /*7ac0*/  UMOV UR16, UR7 ;  /* 0x0000000700107c82 */ /* 0x000fe40008000000 */
[----:B------:R-:W-:Y:S01]  /*7ad0*/  UMOV UR18, UR8 ;  /* 0x0000000800127c82 */ /* 0x000fe20008000000 */
[----:B--2---:R-:W-:-:S06]  /*7ae0*/  WARPGROUP.ARRIVE ;  /* 0x00000000000079c5 */ /* 0x004fcc0000000000 */
[----:B------:R-:W-:Y:S03]  /*7af0*/  QGMMA.64x256x32.F32.E4M3.E4M3 R108, gdesc[UR16], R108, UP0, gsb0 ;  /* 0x03e00000106c79f3 */ /* 0x000fe6000b80086c */
        /* <DEDUP_REMOVED lines=65> */
[----:B--2---:R-:W2:Y:S04]  /*7f10*/  LDL.LU.64 R234, [R1+0x870] ;  /* 0x0008700001ea7983 */ /* 0x004ea80000300a00 */
[----:B------:R-:W3:Y:S04]  /*7f20*/  LDL.LU.64 R232, [R1+0x868] ;  /* 0x0008680001e87983 */ /* 0x000ee80000300a00 */
[----:B------:R-:W4:Y:S04]  /*7f30*/  LDL.LU.64 R230, [R1+0x860] ;  /* 0x0008600001e67983 */ /* 0x000f280000300a00 */
        /* <DEDUP_REMOVED lines=60> */
[----:B------:R-:W4:Y:S01]  /*8300*/  LDL.LU.64 R108, [R1+0x678] ;  /* 0x00067800016c7983 */ /* 0x000f220000300a00 */
[----:B------:R-:W-:Y:S01]  /*8310*/  UIADD3 UR16, UR7, 0x200, URZ ;  /* 0x0000020007107890 */ /* 0x000fe2000fffe03f */
[----:B------:R-:W-:-:S02]  /*8320*/  UMOV UR17, 0x80000020 ;  /* 0x8000002000117882 */ /* 0x000fc40000000000 */
[----:B--2---:R-:W-:Y:S04]  /*8330*/  STL.64 [R1+0x670], R234 ;  /* 0x000670ea01007387 */ /* 0x004fe80000100a00 */
[----:B---3--:R-:W-:Y:S04]  /*8340*/  STL.64 [R1+0x668], R232 ;  /* 0x000668e801007387 */ /* 0x008fe80000100a00 */
[----:B----4-:R-:W-:Y:S04]  /*8350*/  STL.64 [R1+0x660], R230 ;  /* 0x000660e601007387 */ /* 0x010fe80000100a00 */
        /* <DEDUP_REMOVED lines=38> */
[----:B------:R-:W-:Y:S01]  /*85c0*/  STL.64 [R1+0x528], R152 ;  /* 0x0005289801007387 */ /* 0x000fe20000100a00 */
[----:B------:R-:W-:-:S06]  /*85d0*/  WARPGROUP.ARRIVE ;  /* 0x00000000000079c5 */ /* 0x000fcc0000000000 */
[----:B------:R-:W-:Y:S03]  /*85e0*/  QGMMA.64x256x32.F32.E4M3.E4M3 R24, gdesc[UR16], R24, UP0, gsb0 ;  /* 0x03e00000101879f3 */ /* 0x000fe6000b800818 */
        /* <DEDUP_REMOVED lines=88> */
[----:B------:R-:W-:Y:S01]  /*8b70*/  UIADD3 UR18, UR8, 0x2, URZ ;  /* 0x0000000208127890 */ /* 0x000fe2000fffe03f */
[----:B------:R-:W-:Y:S01]  /*8b80*/  UMOV UR17, 0x80000020 ;  /* 0x8000002000117882 */ /* 0x000fe20000000000 */
[----:B------:R-:W-:Y:S01]  /*8b90*/  UMOV UR19, 0x80000020 ;  /* 0x8000002000137882 */ /* 0x000fe20000000000 */
[----:B--2---:R-:W-:-:S06]  /*8ba0*/  WARPGROUP.ARRIVE ;  /* 0x00000000000079c5 */ /* 0x004fcc0000000000 */
[----:B------:R-:W-:Y:S03]  /*8bb0*/  QGMMA.64x256x32.F32.E4M3.E4M3 R108, gdesc[UR16], R108, gsb0 ;  /* 0x03e00000106c79f3 */ /* 0x000fe6000800086c */
[----:B------:R-:W-:Y:S02]  /*8bc0*/  WARPGROUP.DEPBAR.LE gsb0, 0x0 ;  /* 0x00008000000079c5 */ /* 0x000fe40000010000 */
[----:B------:R-:W-:Y:S01]  /*8bd0*/  STL.64 [R1], R108 ;  /* 0x0000006c01007387 */ /* 0x000fe20000100a00 */
[----:B0-----:R-:W-:-:S03]  /*8be0*/  IMAD.MOV.U32 R2, RZ, RZ, R108 ;  /* 0x000000ffff027224 */ /* 0x001fc600078e006c */
        /* <DEDUP_REMOVED lines=63> */
[----:B0-----:R0:W5:Y:S04]  /*8fe0*/  LDL.LU.64 R234, [R1+0x670] ;  /* 0x0006700001ea7983 */ /* 0x0011680000300a00 */
[----:B------:R0:W5:Y:S04]  /*8ff0*/  LDL.LU.64 R232, [R1+0x668] ;  /* 0x0006680001e87983 */ /* 0x0001680000300a00 */
        /* <DEDUP_REMOVED lines=62> */
[----:B------:R-:W-:Y:S01]  /*93e0*/  UIADD3 UR16, UR7, 0x202, URZ ;  /* 0x0000020207107890 */ /* 0x000fe2000fffe03f */
[----:B------:R-:W-:Y:S01]  /*93f0*/  UMOV UR17, 0x80000020 ;  /* 0x8000002000117882 */ /* 0x000fe20000000000 */
[----:B------:R-:W-:-:S04]  /*9400*/  UIADD3 UR6, UR6, 0x2, URZ ;  /* 0x0000000206067890 */ /* 0x000fc8000fffe03f */
[----:B------:R-:W-:-:S04]  /*9410*/  UISETP.NE.AND UP0, UPT, UR6, UR26, UPT ;  /* 0x0000001a0600728c */ /* 0x000fc8000bf05270 */
[----:B------:R-:W-:-:S06]  /*9420*/  USEL UR7, URZ, 0x1, UP0 ;  /* 0x000000013f077887 */ /* 0x000fcc0008000000 */
[----:B------:R-:W-:Y:S01]  /*9430*/  ISETP.NE.AND P0, PT, RZ, UR7, PT ;  /* 0x00000007ff007c0c */ /* 0x000fe2000bf05270 */
[----:B--2---:R-:W-:-:S06]  /*9440*/  WARPGROUP.ARRIVE ;  /* 0x00000000000079c5 */ /* 0x004fcc0000000000 */
[----:B------:R-:W-:Y:S03]  /*9450*/  QGMMA.64x256x32.F32.E4M3.E4M3 R24, gdesc[UR16], R24, gsb0 ;  /* 0x03e00000101879f3 */ /* 0x000fe60008000818 */
[----:B------:R-:W-:-:S03]  /*9460*/  WARPGROUP.DEPBAR.LE gsb0, 0x0 ;  /* 0x00008000000079c5 */ /* 0x000fc60000010000 */
[----:B0-----:R-:W-:Y:S05]  /*9470*/  @!P0 BRA `(.L_x_28) ;  /* 0x0000003c000c8947 */ /* 0x001fea0003800000 */
[----:B-----5:R0:W-:Y:S04]  /*9480*/  STL [R1+0x6a0], R225 ;  /* 0x0006a0e101007387 */ /* 0x0201e80000100800 */
[----:B------:R2:W-:Y:S01]  /*9490*/  STL [R1+0x69c], R226 ;  /* 0x00069ce201007387 */ /* 0x0005e20000100800 */
[----:B0-----:R-:W-:-:S03]  /*94a0*/  IMAD.MOV.U32 R225, RZ, RZ, R2 ;  /* 0x000000ffffe17224 */ /* 0x001fc600078e0002 */
[----:B--2---:R-:W2:Y:S04]  /*94b0*/  LDL R226, [R1+0x4] ;  /* 0x0000040001e27983 */ /* 0x004ea80000100800 */
[----:B------:R0:W-:Y:S04]  /*94c0*/  STL [R1+0x698], R227 ;  /* 0x000698e301007387 */ /* 0x0001e80000100800 */
[----:B0-----:R-:W3:Y:S04]  /*94d0*/  LDL R227, [R1+0x8] ;  /* 0x0000080001e37983 */ /* 0x001ee80000100800 */
[----:B------:R0:W-:Y:S04]  /*94e0*/  STL [R1+0x694], R228 ;  /* 0x000694e401007387 */ /* 0x0001e80000100800 */
[----:B0-----:R-:W4:Y:S04]  /*94f0*/  LDL R228, [R1+0xc] ;  /* 0x00000c0001e47983 */ /* 0x001f280000100800 */
        /* <DEDUP_REMOVED lines=209> */
[----:B0-----:R-:W4:Y:S04]  /*a210*/  LDL.LU R121, [R1+0x200] ;  /* 0x0002000001797983 */ /* 0x001f280000300800 */
        /* <DEDUP_REMOVED lines=14> */
[----:B------:R-:W4:Y:S04]  /*a300*/  LDL.LU R2, [R1+0x230] ;  /* 0x0002300001027983 */ /* 0x000f280000300800 */
        /* <DEDUP_REMOVED lines=38> */
[----:B------:R0:W-:Y:S01]  /*a570*/  STL [R1+0x484], R148 ;  /* 0x0004849401007387 */ /* 0x0001e20000100800 */
[----:B------:R-:W-:-:S03]  /*a580*/  FADD R3, R225, R3 ;  /* 0x00000003e1037221 */ /* 0x000fc60000000000 */
[----:B0-----:R-:W4:Y:S04]  /*a590*/  LDL.LU R148, [R1+0x214] ;  /* 0x0002140001947983 */ /* 0x001f280000300800 */
[----:B------:R0:W-:Y:S01]  /*a5a0*/  STL [R1+0x480], R149 ;  /* 0x0004809501007387 */ /* 0x0001e20000100800 */
[----:B--2---:R-:W-:-:S01]  /*a5b0*/  FADD R4, R226, R4 ;  /* 0x00000004e2047221 */ /* 0x004fc20000000000 */
[----:B---3--:R-:W-:Y:S02]  /*a5c0*/  FADD R5, R227, R5 ;  /* 0x00000005e3057221 */ /* 0x008fe40000000000 */
[----:B0-----:R-:W2:Y:S04]  /*a5d0*/  LDL R149, [R1+0x1f4] ;  /* 0x0001f40001957983 */ /* 0x001ea80000100800 */
[----:B------:R0:W-:Y:S01]  /*a5e0*/  STL [R1+0x47c], R150 ;  /* 0x00047c9601007387 */ /* 0x0001e20000100800 */
[----:B----4-:R-:W-:-:S01]  /*a5f0*/  FADD R6, R228, R6 ;  /* 0x00000006e4067221 */ /* 0x010fc20000000000 */
[----:B------:R-:W-:-:S02]  /*a600*/  FADD R7, R229, R7 ;  /* 0x00000007e5077221 */ /* 0x000fc40000000000 */
[----:B0-----:R-:W3:Y:S04]  /*a610*/  LDL R150, [R1+0x1c0] ;  /* 0x0001c00001967983 */ /* 0x001ee80000100800 */
[----:B------:R0:W-:Y:S01]  /*a620*/  STL [R1+0x478], R151 ;  /* 0x0004789701007387 */ /* 0x0001e20000100800 */
[----:B------:R-:W-:-:S01]  /*a630*/  FADD R8, R230, R8 ;  /* 0x00000008e6087221 */ /* 0x000fc20000000000 */
[----:B------:R-:W-:Y:S02]  /*a640*/  FADD R9, R231, R9 ;  /* 0x00000009e7097221 */ /* 0x000fe40000000000 */
[----:B0-----:R-:W4:Y:S04]  /*a650*/  LDL R151, [R1+0x1f0] ;  /* 0x0001f00001977983 */ /* 0x001f280000100800 */
[----:B------:R0:W-:Y:S01]  /*a660*/  STL [R1+0x474], R0 ;  /* 0x0004740001007387 */ /* 0x0001e20000100800 */
[----:B------:R-:W-:-:S01]  /*a670*/  FADD R10, R232, R10 ;  /* 0x0000000ae80a7221 */ /* 0x000fc20000000000 */
[----:B------:R-:W-:-:S02]  /*a680*/  FADD R11, R233, R11 ;  /* 0x0000000be90b7221 */ /* 0x000fc40000000000 */
[----:B0-----:R-:W2:Y:S04]  /*a690*/  LDL.LU R0, [R1+0x210] ;  /* 0x0002100001007983 */ /* 0x001ea80000300800 */
[----:B------:R-:W3:Y:S04]  /*a6a0*/  LDL.LU R225, [R1+0x6a0] ;  /* 0x0006a00001e17983 */ /* 0x000ee80000300800 */
[----:B------:R-:W4:Y:S04]  /*a6b0*/  LDL.LU R226, [R1+0x69c] ;  /* 0x00069c0001e27983 */ /* 0x000f280000300800 */
[----:B------:R-:W2:Y:S04]  /*a6c0*/  LDL.LU R227, [R1+0x698] ;  /* 0x0006980001e37983 */ /* 0x000ea80000300800 */
[----:B------:R-:W2:Y:S04]  /*a6d0*/  LDL.LU R228, [R1+0x694] ;  /* 0x0006940001e47983 */ /* 0x000ea80000300800 */
[----:B------:R-:W2:Y:S01]  /*a6e0*/  LDL.LU R229, [R1+0x690] ;  /* 0x0006900001e57983 */ /* 0x000ea20000300800 */
[----:B------:R-:W-:-:S03]  /*a6f0*/  FADD R12, R234, R12 ;  /* 0x0000000cea0c7221 */ /* 0x000fc60000000000 */
[----:B------:R-:W2:Y:S01]  /*a700*/  LDL.LU R230, [R1+0x68c] ;  /* 0x00068c0001e67983 */ /* 0x000ea20000300800 */
[----:B------:R-:W-:-:S03]  /*a710*/  FADD R13, R235, R13 ;  /* 0x0000000deb0d7221 */ /* 0x000fc60000000000 */
[----:B------:R-:W2:Y:S04]  /*a720*/  LDL.LU R231, [R1+0x688] ;  /* 0x0006880001e77983 */ /* 0x000ea80000300800 */
[----:B------:R-:W2:Y:S04]  /*a730*/  LDL.LU R232, [R1+0x684] ;  /* 0x0006840001e87983 */ /* 0x000ea80000300800 */
[----:B------:R-:W2:Y:S04]  /*a740*/  LDL.LU R233, [R1+0x680] ;  /* 0x0006800001e97983 */ /* 0x000ea80000300800 */
[----:B------:R-:W2:Y:S04]  /*a750*/  LDL.LU R234, [R1+0x67c] ;  /* 0x00067c0001ea7983 */ /* 0x000ea80000300800 */
[----:B------:R-:W2:Y:S01]  /*a760*/  LDL.LU R235, [R1+0x678] ;  /* 0x0006780001eb7983 */ /* 0x000ea20000300800 */
[----:B------:R-:W-:-:S01]  /*a770*/  FADD R14, R24, R14 ;  /* 0x0000000e180e7221 */ /* 0x000fc20000000000 */
[----:B------:R-:W-:Y:S01]  /*a780*/  FADD R15, R25, R15 ;  /* 0x0000000f190f7221 */ /* 0x000fe20000000000 */
[----:B------:R-:W-:-:S01]  /*a790*/  FADD R16, R26, R16 ;  /* 0x000000101a107221 */ /* 0x000fc20000000000 */
[----:B------:R-:W2:Y:S01]  /*a7a0*/  LDL.LU R24, [R1+0x674] ;  /* 0x0006740001187983 */ /* 0x000ea20000300800 */
[----:B------:R-:W-:-:S01]  /*a7b0*/  FADD R17, R27, R17 ;  /* 0x000000111b117221 */ /* 0x000fc20000000000 */
[----:B------:R-:W-:-:S02]  /*a7c0*/  FADD R18, R28, R18 ;  /* 0x000000121c127221 */ /* 0x000fc40000000000 */
[----:B------:R-:W2:Y:S01]  /*a7d0*/  LDL.LU R25, [R1+0x670] ;  /* 0x0006700001197983 */ /* 0x000ea20000300800 */
[----:B------:R-:W-:-:S03]  /*a7e0*/  FADD R19, R29, R19 ;  /* 0x000000131d137221 */ /* 0x000fc60000000000 */
        /* <DEDUP_REMOVED lines=155> */
[----:B---3--:R-:W-:-:S03]  /*b1a0*/  FADD R225, R107, R225 ;  /* 0x000000e16be17221 */ /* 0x008fc60000000000 */
[----:B------:R-:W3:Y:S01]  /*b1b0*/  LDL.LU R104, [R1+0x534] ;  /* 0x0005340001687983 */ /* 0x000ee20000300800 */
[----:B----4-:R-:W-:-:S03]  /*b1c0*/  FADD R226, R108, R226 ;  /* 0x000000e26ce27221 */ /* 0x010fc60000000000 */
[----:B------:R-:W4:Y:S01]  /*b1d0*/  LDL.LU R105, [R1+0x530] ;  /* 0x0005300001697983 */ /* 0x000f220000300800 */
[----:B--2---:R-:W-:-:S03]  /*b1e0*/  FADD R227, R109, R227 ;  /* 0x000000e36de37221 */ /* 0x004fc60000000000 */
        /* <DEDUP_REMOVED lines=15> */
[----:B------:R-:W-:-:S01]  /*b2e0*/  FADD R235, R117, R235 ;  /* 0x000000eb75eb7221 */ /* 0x000fc20000000000 */
[----:B------:R-:W-:Y:S02]  /*b2f0*/  FADD R121, R120, R121 ;  /* 0x0000007978797221 */ /* 0x000fe40000000000 */
[----:B------:R-:W2:Y:S01]  /*b300*/  LDL.LU R114, [R1+0x50c] ;  /* 0x00050c0001727983 */ /* 0x000ea20000300800 */
[----:B------:R-:W-:-:S03]  /*b310*/  FADD R236, R118, R236 ;  /* 0x000000ec76ec7221 */ /* 0x000fc60000000000 */
[----:B------:R-:W2:Y:S01]  /*b320*/  LDL.LU R115, [R1+0x508] ;  /* 0x0005080001737983 */ /* 0x000ea20000300800 */
[----:B------:R-:W-:-:S03]  /*b330*/  FADD R237, R119, R237 ;  /* 0x000000ed77ed7221 */ /* 0x000fc60000000000 */
[----:B------:R-:W2:Y:S01]  /*b340*/  LDL.LU R116, [R1+0x504] ;  /* 0x0005040001747983 */ /* 0x000ea20000300800 */
[----:B------:R-:W-:-:S03]  /*b350*/  FADD R123, R122, R123 ;  /* 0x0000007b7a7b7221 */ /* 0x000fc60000000000 */
[----:B------:R-:W2:Y:S04]  /*b360*/  LDL.LU R117, [R1+0x500] ;  /* 0x0005000001757983 */ /* 0x000ea80000300800 */
[----:B------:R-:W2:Y:S01]  /*b370*/  LDL.LU R118, [R1+0x4fc] ;  /* 0x0004fc0001767983 */ /* 0x000ea20000300800 */
[----:B------:R-:W-:-:S03]  /*b380*/  FADD R125, R124, R125 ;  /* 0x0000007d7c7d7221 */ /* 0x000fc60000000000 */
[----:B------:R-:W2:Y:S04]  /*b390*/  LDL.LU R119, [R1+0x4f8] ;  /* 0x0004f80001777983 */ /* 0x000ea80000300800 */
[----:B------:R-:W2:Y:S04]  /*b3a0*/  LDL.LU R120, [R1+0x4f4] ;  /* 0x0004f40001787983 */ /* 0x000ea80000300800 */
[----:B------:R0:W-:Y:S01]  /*b3b0*/  STL [R1+0x200], R121 ;  /* 0x0002007901007387 */ /* 0x0001e20000100800 */
[----:B------:R-:W-:-:S01]  /*b3c0*/  FADD R127, R126, R127 ;  /* 0x0000007f7e7f7221 */ /* 0x000fc20000000000 */
[----:B------:R-:W-:Y:S01]  /*b3d0*/  FADD R0, R128, R0 ;  /* 0x0000000080007221 */ /* 0x000fe20000000000 */
[----:B------:R-:W-:-:S01]  /*b3e0*/  FADD R148, R150, R148 ;  /* 0x0000009496947221 */ /* 0x000fc20000000000 */
[----:B0-----:R-:W2:Y:S04]  /*b3f0*/  LDL.LU R121, [R1+0x4f0] ;  /* 0x0004f00001797983 */ /* 0x001ea80000300800 */
        /* <DEDUP_REMOVED lines=9> */
[----:B------:R-:W-:-:S02]  /*b490*/  FADD R136, R137, R136 ;  /* 0x0000008889887221 */ /* 0x000fc40000000000 */
[----:B0-----:R-:W2:Y:S04]  /*b4a0*/  LDL.LU R125, [R1+0x4e0] ;  /* 0x0004e000017d7983 */ /* 0x001ea80000300800 */
[----:B------:R-:W2:Y:S04]  /*b4b0*/  LDL.LU R126, [R1+0x4dc] ;  /* 0x0004dc00017e7983 */ /* 0x000ea80000300800 */
[----:B------:R0:W-:Y:S01]  /*b4c0*/  STL [R1+0x20c], R127 ;  /* 0x00020c7f01007387 */ /* 0x0001e20000100800 */
[----:B------:R-:W-:-:S01]  /*b4d0*/  FADD R132, R134, R132 ;  /* 0x0000008486847221 */ /* 0x000fc20000000000 */
[----:B------:R-:W-:-:S02]  /*b4e0*/  FADD R2, R130, R2 ;  /* 0x0000000282027221 */ /* 0x000fc40000000000 */
[----:B0-----:R-:W2:Y:S04]  /*b4f0*/  LDL.LU R127, [R1+0x4d8] ;  /* 0x0004d800017f7983 */ /* 0x001ea80000300800 */
[----:B------:R-:W2:Y:S04]  /*b500*/  LDL.LU R128, [R1+0x4d4] ;  /* 0x0004d40001807983 */ /* 0x000ea80000300800 */
[----:B------:R-:W-:Y:S04]  /*b510*/  STL [R1+0x210], R0 ;  /* 0x0002100001007387 */ /* 0x000fe80000100800 */
[----:B------:R-:W-:Y:S04]  /*b520*/  STL [R1+0x214], R148 ;  /* 0x0002149401007387 */ /* 0x000fe80000100800 */
[----:B------:R-:W-:Y:S04]  /*b530*/  STL [R1+0x218], R144 ;  /* 0x0002189001007387 */ /* 0x000fe80000100800 */
[----:B------:R-:W-:Y:S04]  /*b540*/  STL [R1+0x21c], R142 ;  /* 0x00021c8e01007387 */ /* 0x000fe80000100800 */
[----:B------:R-:W-:Y:S04]  /*b550*/  STL [R1+0x220], R140 ;  /* 0x0002208c01007387 */ /* 0x000fe80000100800 */
[----:B------:R-:W-:Y:S04]  /*b560*/  STL [R1+0x224], R138 ;  /* 0x0002248a01007387 */ /* 0x000fe80000100800 */
[----:B------:R-:W3:Y:S04]  /*b570*/  LDL.LU R130, [R1+0x234] ;  /* 0x0002340001827983 */ /* 0x000ee80000300800 */
[----:B------:R-:W-:Y:S04]  /*b580*/  STL [R1+0x228], R136 ;  /* 0x0002288801007387 */ /* 0x000fe80000100800 */
[----:B------:R0:W-:Y:S04]  /*b590*/  STL [R1+0x22c], R132 ;  /* 0x00022c8401007387 */ /* 0x0001e80000100800 */
[----:B0-----:R-:W4:Y:S04]  /*b5a0*/  LDL.LU R132, [R1+0x238] ;  /* 0x0002380001847983 */ /* 0x001f280000300800 */
[----:B------:R-:W2:Y:S04]  /*b5b0*/  LDL.LU R134, [R1+0x23c] ;  /* 0x00023c0001867983 */ /* 0x000ea80000300800 */
[----:B------:R0:W-:Y:S04]  /*b5c0*/  STL [R1+0x230], R2 ;  /* 0x0002300201007387 */ /* 0x0001e80000100800 */
[----:B------:R-:W2:Y:S04]  /*b5d0*/  LDL.LU R136, [R1+0x240] ;  /* 0x0002400001887983 */ /* 0x000ea80000300800 */
        /* <DEDUP_REMOVED lines=11> */
[----:B0-----:R-:W2:Y:S04]  /*b690*/  LDL.LU R2, [R1+0x270] ;  /* 0x0002700001027983 */ /* 0x001ea80000300800 */
[----:B------:R-:W2:Y:S01]  /*b6a0*/  LDL.LU R0, [R1+0x274] ;  /* 0x0002740001007983 */ /* 0x000ea20000300800 */
[----:B---3--:R-:W-:-:S03]  /*b6b0*/  FADD R130, R129, R130 ;  /* 0x0000008281827221 */ /* 0x008fc60000000000 */
[----:B------:R-:W3:Y:S04]  /*b6c0*/  LDL.LU R129, [R1+0x4d0] ;  /* 0x0004d00001817983 */ /* 0x000ee80000300800 */
[----:B------:R0:W-:Y:S04]  /*b6d0*/  STL [R1+0x234], R130 ;  /* 0x0002348201007387 */ /* 0x0001e80000100800 */
[----:B0-----:R-:W3:Y:S01]  /*b6e0*/  LDL.LU R130, [R1+0x4cc] ;  /* 0x0004cc0001827983 */ /* 0x001ee20000300800 */
[----:B----4-:R-:W-:-:S03]  /*b6f0*/  FADD R132, R131, R132 ;  /* 0x0000008483847221 */ /* 0x010fc60000000000 */
[----:B------:R-:W4:Y:S01]  /*b700*/  LDL.LU R131, [R1+0x4c8] ;  /* 0x0004c80001837983 */ /* 0x000f220000300800 */
[----:B--2---:R-:W-:-:S03]  /*b710*/  FADD R134, R133, R134 ;  /* 0x0000008685867221 */ /* 0x004fc60000000000 */
[----:B------:R0:W-:Y:S01]  /*b720*/  STL [R1+0x238], R132 ;  /* 0x0002388401007387 */ /* 0x0001e20000100800 */
[----:B------:R-:W-:-:S03]  /*b730*/  FADD R136, R135, R136 ;  /* 0x0000008887887221 */ /* 0x000fc60000000000 */
[----:B0-----:R-:W2:Y:S01]  /*b740*/  LDL.LU R132, [R1+0x4c4] ;  /* 0x0004c40001847983 */ /* 0x001ea20000300800 */
[----:B------:R-:W-:-:S03]  /*b750*/  FADD R150, R151, R150 ;  /* 0x0000009697967221 */ /* 0x000fc60000000000 */
[----:B------:R-:W2:Y:S01]  /*b760*/  LDL.LU R133, [R1+0x4c0] ;  /* 0x0004c00001857983 */ /* 0x000ea20000300800 */
[----:B------:R-:W-:-:S03]  /*b770*/  FADD R148, R149, R148 ;  /* 0x0000009495947221 */ /* 0x000fc60000000000 */
[----:B------:R0:W-:Y:S01]  /*b780*/  STL [R1+0x23c], R134 ;  /* 0x00023c8601007387 */ /* 0x0001e20000100800 */
[----:B------:R-:W-:-:S01]  /*b790*/  FADD R146, R147, R146 ;  /* 0x0000009293927221 */ /* 0x000fc20000000000 */
[----:B------:R-:W-:Y:S02]  /*b7a0*/  FADD R144, R145, R144 ;  /* 0x0000009091907221 */ /* 0x000fe40000000000 */
[----:B0-----:R-:W2:Y:S01]  /*b7b0*/  LDL.LU R134, [R1+0x4bc] ;  /* 0x0004bc0001867983 */ /* 0x001ea20000300800 */
[----:B------:R-:W-:-:S03]  /*b7c0*/  FADD R143, R24, R143 ;  /* 0x0000008f188f7221 */ /* 0x000fc60000000000 */
[----:B------:R-:W2:Y:S01]  /*b7d0*/  LDL.LU R135, [R1+0x4b8] ;  /* 0x0004b80001877983 */ /* 0x000ea20000300800 */
[----:B------:R-:W-:-:S03]  /*b7e0*/  FADD R142, R25, R142 ;  /* 0x0000008e198e7221 */ /* 0x000fc60000000000 */
[----:B------:R0:W-:Y:S01]  /*b7f0*/  STL [R1+0x240], R136 ;  /* 0x0002408801007387 */ /* 0x0001e20000100800 */
[----:B------:R-:W-:-:S01]  /*b800*/  FADD R141, R26, R141 ;  /* 0x0000008d1a8d7221 */ /* 0x000fc20000000000 */
[----:B------:R-:W-:Y:S01]  /*b810*/  FADD R140, R27, R140 ;  /* 0x0000008c1b8c7221 */ /* 0x000fe20000000000 */
[----:B------:R-:W-:-:S01]  /*b820*/  FADD R139, R28, R139 ;  /* 0x0000008b1c8b7221 */ /* 0x000fc20000000000 */
[----:B0-----:R-:W2:Y:S01]  /*b830*/  LDL.LU R136, [R1+0x4b4] ;  /* 0x0004b40001887983 */ /* 0x001ea20000300800 */
[----:B------:R-:W-:-:S03]  /*b840*/  FADD R138, R29, R138 ;  /* 0x0000008a1d8a7221 */ /* 0x000fc60000000000 */
[----:B------:R0:W-:Y:S01]  /*b850*/  STL [R1+0x244], R150 ;  /* 0x0002449601007387 */ /* 0x0001e20000100800 */
[----:B------:R-:W-:-:S03]  /*b860*/  FADD R137, R30, R137 ;  /* 0x000000891e897221 */ /* 0x000fc60000000000 */
[----:B------:R1:W-:Y:S01]  /*b870*/  STL [R1+0x248], R148 ;  /* 0x0002489401007387 */ /* 0x0003e20000100800 */
[----:B------:R-:W-:-:S03]  /*b880*/  FADD R2, R31, R2 ;  /* 0x000000021f027221 */ /* 0x000fc60000000000 */
[----:B------:R1:W-:Y:S01]  /*b890*/  STL [R1+0x24c], R146 ;  /* 0x00024c9201007387 */ /* 0x0003e20000100800 */
[----:B------:R-:W-:-:S03]  /*b8a0*/  FADD R0, R32, R0 ;  /* 0x0000000020007221 */ /* 0x000fc60000000000 */
[----:B------:R1:W-:Y:S04]  /*b8b0*/  STL [R1+0x250], R144 ;  /* 0x0002509001007387 */ /* 0x0003e80000100800 */
[----:B------:R1:W-:Y:S04]  /*b8c0*/  STL [R1+0x254], R143 ;  /* 0x0002548f01007387 */ /* 0x0003e80000100800 */
[----:B------:R1:W-:Y:S04]  /*b8d0*/  STL [R1+0x258], R142 ;  /* 0x0002588e01007387 */ /* 0x0003e80000100800 */
[----:B------:R1:W-:Y:S04]  /*b8e0*/  STL [R1+0x25c], R141 ;  /* 0x00025c8d01007387 */ /* 0x0003e80000100800 */
[----:B------:R1:W-:Y:S04]  /*b8f0*/  STL [R1+0x260], R140 ;  /* 0x0002608c01007387 */ /* 0x0003e80000100800 */
[----:B------:R1:W-:Y:S04]  /*b900*/  STL [R1+0x264], R139 ;  /* 0x0002648b01007387 */ /* 0x0003e80000100800 */
[----:B------:R1:W-:Y:S04]  /*b910*/  STL [R1+0x268], R138 ;  /* 0x0002688a01007387 */ /* 0x0003e80000100800 */
[----:B------:R-:W3:Y:S04]  /*b920*/  LDL.LU R151, [R1+0x278] ;  /* 0x0002780001977983 */ /* 0x000ee80000300800 */
[----:B------:R1:W-:Y:S04]  /*b930*/  STL [R1+0x26c], R137 ;  /* 0x00026c8901007387 */ /* 0x0003e80000100800 */
[----:B0-----:R-:W4:Y:S04]  /*b940*/  LDL.LU R150, [R1+0x27c] ;  /* 0x00027c0001967983 */ /* 0x001f280000300800 */
[----:B------:R0:W-:Y:S04]  /*b950*/  STL [R1+0x270], R2 ;  /* 0x0002700201007387 */ /* 0x0001e80000100800 */
[----:B------:R-:W2:Y:S04]  /*b960*/  LDL.LU R149, [R1+0x280] ;  /* 0x0002800001957983 */ /* 0x000ea80000300800 */
[----:B------:R0:W-:Y:S04]  /*b970*/  STL [R1+0x274], R0 ;  /* 0x0002740001007387 */ /* 0x0001e80000100800 */
[----:B-1----:R-:W2:Y:S04]  /*b980*/  LDL.LU R148, [R1+0x284] ;  /* 0x0002840001947983 */ /* 0x002ea80000300800 */
        /* <DEDUP_REMOVED lines=13> */
[----:B---3--:R-:W-:-:S05]  /*ba60*/  FADD R151, R33, R151 ;  /* 0x0000009721977221 */ /* 0x008fca0000000000 */
[----:B------:R0:W-:Y:S01]  /*ba70*/  STL [R1+0x278], R151 ;  /* 0x0002789701007387 */ /* 0x0001e20000100800 */
[----:B----4-:R-:W-:-:S05]  /*ba80*/  FADD R150, R34, R150 ;  /* 0x0000009622967221 */ /* 0x010fca0000000000 */
[----:B------:R1:W-:Y:S01]  /*ba90*/  STL [R1+0x27c], R150 ;  /* 0x00027c9601007387 */ /* 0x0003e20000100800 */
[----:B--2---:R-:W-:-:S05]  /*baa0*/  FADD R149, R35, R149 ;  /* 0x0000009523957221 */ /* 0x004fca0000000000 */
[----:B------:R2:W-:Y:S01]  /*bab0*/  STL [R1+0x280], R149 ;  /* 0x0002809501007387 */ /* 0x0005e20000100800 */
[----:B------:R-:W-:-:S01]  /*bac0*/  FADD R148, R36, R148 ;  /* 0x0000009424947221 */ /* 0x000fc20000000000 */
[----:B------:R-:W-:-:S04]  /*bad0*/  FADD R147, R37, R147 ;  /* 0x0000009325937221 */ /* 0x000fc80000000000 */
[----:B------:R3:W-:Y:S01]  /*bae0*/  STL [R1+0x284], R148 ;  /* 0x0002849401007387 */ /* 0x0007e20000100800 */
[----:B------:R-:W-:-:S03]  /*baf0*/  FADD R146, R38, R146 ;  /* 0x0000009226927221 */ /* 0x000fc60000000000 */
        /* <DEDUP_REMOVED lines=20> */
[----:B0-----:R-:W4:Y:S01]  /*bc40*/  LDL.LU R151, [R1+0x2bc] ;  /* 0x0002bc0001977983 */ /* 0x001f220000300800 */
[----:B------:R-:W-:-:S03]  /*bc50*/  FADD R0, R49, R0 ;  /* 0x0000000031007221 */ /* 0x000fc60000000000 */
[----:B------:R0:W-:Y:S04]  /*bc60*/  STL [R1+0x2b0], R137 ;  /* 0x0002b08901007387 */ /* 0x0001e80000100800 */
[----:B-1----:R-:W4:Y:S04]  /*bc70*/  LDL.LU R150, [R1+0x2c0] ;  /* 0x0002c00001967983 */ /* 0x002f280000300800 */
[----:B------:R1:W-:Y:S04]  /*bc80*/  STL [R1+0x2b4], R2 ;  /* 0x0002b40201007387 */ /* 0x0003e80000100800 */
[----:B--2---:R-:W2:Y:S04]  /*bc90*/  LDL.LU R149, [R1+0x2c4] ;  /* 0x0002c40001957983 */ /* 0x004ea80000300800 */
[----:B------:R1:W-:Y:S04]  /*bca0*/  STL [R1+0x2b8], R0 ;  /* 0x0002b80001007387 */ /* 0x0003e80000100800 */
[----:B---3--:R-:W3:Y:S04]  /*bcb0*/  LDL.LU R148, [R1+0x2c8] ;  /* 0x0002c80001947983 */ /* 0x008ee80000300800 */
[----:B----4-:R-:W4:Y:S04]  /*bcc0*/  LDL.LU R147, [R1+0x2cc] ;  /* 0x0002cc0001937983 */ /* 0x010f280000300800 */
[----:B------:R-:W4:Y:S04]  /*bcd0*/  LDL.LU R146, [R1+0x2d0] ;  /* 0x0002d00001927983 */ /* 0x000f280000300800 */
        /* <DEDUP_REMOVED lines=8> */
[----:B0-----:R-:W4:Y:S04]  /*bd60*/  LDL.LU R137, [R1+0x2f4] ;  /* 0x0002f40001897983 */ /* 0x001f280000300800 */
[----:B-1----:R-:W4:Y:S04]  /*bd70*/  LDL.LU R2, [R1+0x2f8] ;  /* 0x0002f80001027983 */ /* 0x002f280000300800 */
[----:B------:R-:W4:Y:S01]  /*bd80*/  LDL.LU R0, [R1+0x2fc] ;  /* 0x0002fc0001007983 */ /* 0x000f220000300800 */
[----:B------:R-:W-:-:S01]  /*bd90*/  FADD R151, R50, R151 ;  /* 0x0000009732977221 */ /* 0x000fc20000000000 */
[----:B------:R-:W-:-:S04]  /*bda0*/  FADD R150, R51, R150 ;  /* 0x0000009633967221 */ /* 0x000fc80000000000 */
[----:B------:R0:W-:Y:S01]  /*bdb0*/  STL [R1+0x2bc], R151 ;  /* 0x0002bc9701007387 */ /* 0x0001e20000100800 */
[----:B--2---:R-:W-:-:S03]  /*bdc0*/  FADD R149, R52, R149 ;  /* 0x0000009534957221 */ /* 0x004fc60000000000 */
[----:B------:R1:W-:Y:S01]  /*bdd0*/  STL [R1+0x2c0], R150 ;  /* 0x0002c09601007387 */ /* 0x0003e20000100800 */
[----:B---3--:R-:W-:-:S03]  /*bde0*/  FADD R148, R53, R148 ;  /* 0x0000009435947221 */ /* 0x008fc60000000000 */
[----:B------:R2:W-:Y:S01]  /*bdf0*/  STL [R1+0x2c4], R149 ;  /* 0x0002c49501007387 */ /* 0x0005e20000100800 */
[----:B----4-:R-:W-:-:S03]  /*be00*/  FADD R147, R54, R147 ;  /* 0x0000009336937221 */ /* 0x010fc60000000000 */
        /* <DEDUP_REMOVED lines=198> */
[----:B------:R-:W-:Y:S01]  /*ca70*/  STL [R1+0x3cc], R151 ;  /* 0x0003cc9701007387 */ /* 0x000fe20000100800 */
[----:B--2---:R-:W-:-:S03]  /*ca80*/  FADD R149, R120, R149 ;  /* 0x0000009578957221 */ /* 0x004fc60000000000 */
[----:B------:R-:W-:Y:S01]  /*ca90*/  STL [R1+0x3d0], R150 ;  /* 0x0003d09601007387 */ /* 0x000fe20000100800 */
[----:B---3--:R-:W-:-:S03]  /*caa0*/  FADD R148, R121, R148 ;  /* 0x0000009479947221 */ /* 0x008fc60000000000 */
[----:B------:R-:W-:Y:S01]  /*cab0*/  STL [R1+0x3d4], R149 ;  /* 0x0003d49501007387 */ /* 0x000fe20000100800 */
[----:B----4-:R-:W-:-:S03]  /*cac0*/  FADD R147, R122, R147 ;  /* 0x000000937a937221 */ /* 0x010fc60000000000 */
[----:B------:R-:W-:Y:S01]  /*cad0*/  STL [R1+0x3d8], R148 ;  /* 0x0003d89401007387 */ /* 0x000fe20000100800 */
[----:B------:R-:W-:-:S03]  /*cae0*/  FADD R146, R123, R146 ;  /* 0x000000927b927221 */ /* 0x000fc60000000000 */
        /* <DEDUP_REMOVED lines=18> */
[----:B------:R-:W-:Y:S04]  /*cc10*/  STL [R1+0x400], R138 ;  /* 0x0004008a01007387 */ /* 0x000fe80000100800 */
[----:B------:R0:W-:Y:S04]  /*cc20*/  STL [R1+0x404], R137 ;  /* 0x0004048901007387 */ /* 0x0001e80000100800 */
[----:B0-----:R-:W2:Y:S01]  /*cc30*/  LDL.LU R137, [R1+0x410] ;  /* 0x0004100001897983 */ /* 0x001ea20000300800 */
[----:B------:R-:W-:-:S01]  /*cc40*/  FADD R2, R133, R2 ;  /* 0x0000000285027221 */ /* 0x000fc20000000000 */
[----:B------:R-:W-:-:S02]  /*cc50*/  FADD R0, R134, R0 ;  /* 0x0000000086007221 */ /* 0x000fc40000000000 */
[----:B------:R-:W3:Y:S04]  /*cc60*/  LDL.LU R138, [R1+0x414] ;  /* 0x00041400018a7983 */ /* 0x000ee80000300800 */
[----:B------:R-:W-:Y:S04]  /*cc70*/  STL [R1+0x408], R2 ;  /* 0x0004080201007387 */ /* 0x000fe80000100800 */
[----:B------:R-:W4:Y:S04]  /*cc80*/  LDL.LU R139, [R1+0x418] ;  /* 0x00041800018b7983 */ /* 0x000f280000300800 */
[----:B------:R0:W-:Y:S04]  /*cc90*/  STL [R1+0x40c], R0 ;  /* 0x00040c0001007387 */ /* 0x0001e80000100800 */
        /* <DEDUP_REMOVED lines=13> */
[----:B------:R-:W4:Y:S01]  /*cd70*/  LDL.LU R2, [R1+0x450] ;  /* 0x0004500001027983 */ /* 0x000f220000300800 */
[----:B--2---:R-:W-:-:S05]  /*cd80*/  FADD R137, R135, R137 ;  /* 0x0000008987897221 */ /* 0x004fca0000000000 */
[----:B------:R0:W-:Y:S04]  /*cd90*/  STL [R1+0x410], R137 ;  /* 0x0004108901007387 */ /* 0x0001e80000100800 */
[----:B0-----:R-:W4:Y:S01]  /*cda0*/  LDL.LU R137, [R1+0x4b0] ;  /* 0x0004b00001897983 */ /* 0x001f220000300800 */
[----:B---3--:R-:W-:-:S05]  /*cdb0*/  FADD R138, R136, R138 ;  /* 0x0000008a888a7221 */ /* 0x008fca0000000000 */
[----:B------:R0:W-:Y:S04]  /*cdc0*/  STL [R1+0x414], R138 ;  /* 0x0004148a01007387 */ /* 0x0001e80000100800 */
[----:B0-----:R-:W2:Y:S01]  /*cdd0*/  LDL.LU R138, [R1+0x4ac] ;  /* 0x0004ac00018a7983 */ /* 0x001ea20000300800 */
[----:B----4-:R-:W-:-:S05]  /*cde0*/  FADD R139, R137, R139 ;  /* 0x0000008b898b7221 */ /* 0x010fca0000000000 */
[----:B------:R0:W-:Y:S04]  /*cdf0*/  STL [R1+0x418], R139 ;  /* 0x0004188b01007387 */ /* 0x0001e80000100800 */
[----:B0-----:R-:W3:Y:S01]  /*ce00*/  LDL.LU R139, [R1+0x4a8] ;  /* 0x0004a800018b7983 */ /* 0x001ee20000300800 */
[----:B--2---:R-:W-:-:S05]  /*ce10*/  FADD R140, R138, R140 ;  /* 0x0000008c8a8c7221 */ /* 0x004fca0000000000 */
[----:B------:R0:W-:Y:S04]  /*ce20*/  STL [R1+0x41c], R140 ;  /* 0x00041c8c01007387 */ /* 0x0001e80000100800 */
[----:B0-----:R-:W2:Y:S01]  /*ce30*/  LDL.LU R140, [R1+0x4a4] ;  /* 0x0004a400018c7983 */ /* 0x001ea20000300800 */
[----:B---3--:R-:W-:-:S05]  /*ce40*/  FADD R141, R139, R141 ;  /* 0x0000008d8b8d7221 */ /* 0x008fca0000000000 */
        /* <DEDUP_REMOVED lines=34> */
[----:B0-----:R0:W5:Y:S01]  /*d070*/  LDL.LU R0, [R1+0x474] ;  /* 0x0004740001007983 */ /* 0x0011620000300800 */
[----:B------:R-:W-:Y:S01]  /*d080*/  UMOV UR6, URZ ;  /* 0x0000003f00067c82 */ /* 0x000fe20008000000 */
[----:B---3--:R-:W-:-:S05]  /*d090*/  FADD R2, R2, R151 ;  /* 0x0000009702027221 */ /* 0x008fca0000000000 */
[----:B------:R0:W-:Y:S02]  /*d0a0*/  STL [R1+0x450], R2 ;  /* 0x0004500201007387 */ /* 0x0001e40000100800 */
.L_x_28:
[----:B------:R-:W-:Y:S05]  /*d0b0*/  @!P1 BRA `(.L_x_29) ;  /* 0x0000000000049947 */ /* 0x000fea0003800000 */
[----:B------:R-:W-:Y:S01]  /*d0c0*/  BPT.TRAP 0x1 ;  /* 0x000000040000795c */ /* 0x000fe20000300000 */
.L_x_29:
[----:B0-----:R-:W2:Y:S04]  /*d0d0*/  LDL R2, [R1+0x454] ;  /* 0x0004540001027983 */ /* 0x001ea80000100800 */
[----:B-----5:R0:W-:Y:S04]  /*d0e0*/  STL [R1+0x474], R0 ;  /* 0x0004740001007387 */ /* 0x0201e80000100800 */
[----:B0-----:R-:W3:Y:S01]  /*d0f0*/  LDL R0, [R1+0x458] ;  /* 0x0004580001007983 */ /* 0x001ee20000100800 */
[----:B--2---:R-:W-:Y:S01]  /*d100*/  ISETP.NE.AND P0, PT, R2, RZ, PT ;  /* 0x000000ff0200720c */ /* 0x004fe20003f05270 */
[----:B------:R-:W-:-:S12]  /*d110*/  IMAD.U32 R2, RZ, RZ, UR25 ;  /* 0x00000019ff027e24 */ /* 0x000fd8000f8e00ff */
[----:B------:R-:W-:-:S05]  /*d120*/  @P0 LEA R2, R2, UR11, 0x3 ;  /* 0x0000000b02020c11 */ /* 0x000fca000f8e18ff */
[----:B------:R-:W-:-:S05]  /*d130*/  @P0 VIADD R2, R2, 0x38 ;  /* 0x0000003802020836 */ /* 0x000fca0000000000 */
[----:B---3--:R-:W-:Y:S02]  /*d140*/  @P0 PRMT R2, R0, 0x654, R2 ;  /* 0x0000065400020816 */ /* 0x008fe40000000002 */
[----:B------:R0:W5:Y:S01]  /*d150*/  LDL.LU R0, [R1+0x474] ;  /* 0x0004740001007983 */ /* 0x0001620000300800 */
[----:B------:R-:W-:Y:S01]  /*d160*/  UISETP.GT.U32.AND UP0, UPT, UR13, 0x1, UPT ;  /* 0x000000010d00788c */ /* 0x000fe2000bf04070 */
[----:B------:R0:W-:Y:S05]  /*d170*/  @P0 SYNCS.ARRIVE.TRANS64.RED.A1T0 RZ, [R2+URZ], RZ ;  /* 0x000000ff02ff09a7 */ /* 0x0001ea000810043f */
[----:B------:R-:W-:-:S13]  /*d180*/  PLOP3.LUT P0, PT, PT, PT, UP0, 0x80, 0x0 ;  /* 0x000000000000781c */ /* 0x000fda0003f0f008 */
[----:B0-----:R-:W-:Y:S05]  /*d190*/  @P0 BRA `(.L_x_30) ;  /* 0x0000000000040947 */ /* 0x001fea0003800000 */
[----:B------:R-:W-:Y:S01]  /*d1a0*/  BPT.TRAP 0x1 ;  /* 0x000000040000795c */ /* 0x000fe20000300000 */
.L_x_30:
[----:B------:R-:W-:Y:S02]  /*d1b0*/  UISETP.GT.AND UP2, UPT, UR24, 0x1, UPT ;  /* 0x000000011800788c */ /* 0x000fe4000bf44270 */
[----:B------:R-:W-:Y:S02]  /*d1c0*/  UIADD3 UR23, UR23, 0x1, URZ ;  /* 0x0000000117177890 */ /* 0x000fe4000fffe03f */
[----:B------:R-:W-:Y:S02]  /*d1d0*/  UIADD3 UR25, UR25, 0x1, URZ ;  /* 0x0000000119197890 */ /* 0x000fe4000fffe03f */
[----:B------:R-:W-:Y:S01]  /*d1e0*/  PLOP3.LUT P0, PT, PT, PT, UP2, 0x80, 0x0 ;  /* 0x000000000000781c */ /* 0x000fe20003f0f028 */
[----:B------:R-:W-:Y:S02]  /*d1f0*/  UISETP.NE.AND UP0, UPT, UR23, 0x7, UPT ;  /* 0x000000071700788c */ /* 0x000fe4000bf05270 */
[----:B------:R-:W-:Y:S02]  /*d200*/  UISETP.NE.AND UP1, UPT, UR25, 0x7, UPT ;  /* 0x000000071900788c */ /* 0x000fe4000bf25270 */
[----:B------:R-:W-:-:S02]  /*d210*/  USEL UR8, URZ, 0x1, UP0 ;  /* 0x000000013f087887 */ /* 0x000fc40008000000 */
[----:B------:R-:W-:Y:S02]  /*d220*/  UIADD3 UR24, UR24, -0x1, URZ ;  /* 0xffffffff18187890 */ /* 0x000fe4000fffe03f */
[----:B------:R-:W-:Y:S02]  /*d230*/  USEL UR23, UR23, URZ, UP0 ;  /* 0x0000003f17177287 */ /* 0x000fe40008000000 */
[----:B-----5:R-:W-:Y:S01]  /*d240*/  LOP3.LUT R0, R0, UR8, RZ, 0x3c, !PT ;  /* 0x0000000800007c12 */ /* 0x020fe2000f8e3cff */
[----:B------:R-:W-:Y:S01]  /*d250*/  USEL UR25, UR25, URZ, UP1 ;  /* 0x0000003f19197287 */ /* 0x000fe20008800000 */
[----:B------:R-:W-:Y:S01]  /*d260*/  UMOV UR8, 0x1 ;  /* 0x0000000100087882 */ /* 0x000fe20000000000 */
[----:B------:R-:W-:Y:S10]  /*d270*/  @P0 BRA `(.L_x_31) ;  /* 0xffffff9c00a40947 */ /* 0x000ff4000383ffff */
.L_x_23:
[----:B------:R-:W-:-:S04]  /*d280*/  UISETP.NE.AND UP0, UPT, UR6, URZ, UPT ;  /* 0x0000003f0600728c */ /* 0x000fc8000bf05270 */
[----:B------:R-:W-:-:S06]  /*d290*/  USEL UR6, URZ, 0x1, !UP0 ;  /* 0x000000013f067887 */ /* 0x000fcc000c000000 */
[----:B------:R-:W-:-:S13]  /*d2a0*/  ISETP.NE.AND P0, PT, RZ, UR6, PT ;  /* 0x00000006ff007c0c */ /* 0x000fda000bf05270 */
[----:B------:R-:W-:Y:S05]  /*d2b0*/  @!P0 BRA `(.L_x_32) ;  /* 0x0000003800108947 */ /* 0x000fea0003800000 */
[----:B------:R0:W-:Y:S04]  /*d2c0*/  STL [R1+0x624], R43 ;  /* 0x0006242b01007387 */ /* 0x0001e80000100800 */
[----:B0-----:R-:W2:Y:S04]  /*d2d0*/  LDL.LU R43, [R1] ;  /* 0x00000000012b7983 */ /* 0x001ea80000300800 */
[----:B------:R0:W-:Y:S04]  /*d2e0*/  STL [R1+0x620], R44 ;  /* 0x0006202c01007387 */ /* 0x0001e80000100800 */
[----:B0-----:R-:W3:Y:S04]  /*d2f0*/  LDL.LU R44, [R1+0x4] ;  /* 0x00000400012c7983 */ /* 0x001ee80000300800 */
[----:B------:R0:W-:Y:S04]  /*d300*/  STL [R1+0x61c], R45 ;  /* 0x00061c2d01007387 */ /* 0x0001e80000100800 */
[----:B0-----:R-:W4:Y:S04]  /*d310*/  LDL.LU R45, [R1+0x8] ;  /* 0x00000800012d7983 */ /* 0x001f280000300800 */
[----:B------:R0:W-:Y:S04]  /*d320*/  STL [R1+0x618], R46 ;  /* 0x0006182e01007387 */ /* 0x0001e80000100800 */
[----:B0-----:R-:W5:Y:S04]  /*d330*/  LDL.LU R46, [R1+0xc] ;  /* 0x00000c00012e7983 */ /* 0x001f680000300800 */
        /* <DEDUP_REMOVED lines=138> */
[----:B------:R-:W5:Y:S04]  /*dbe0*/  LDL.LU R0, [R1+0x1b0] ;  /* 0x0001b00001007983 */ /* 0x000f680000300800 */
[----:B------:R-:W5:Y:S04]  /*dbf0*/  LDL.LU R2, [R1+0x204] ;  /* 0x0002040001027983 */ /* 0x000f680000300800 */
        /* <DEDUP_REMOVED lines=67> */
[----:B0-----:R-:W5:Y:S01]  /*e030*/  LDL.LU R149, [R1+0x12c] ;  /* 0x00012c0001957983 */ /* 0x001f620000300800 */
[----:B--2---:R-:W-:-:S03]  /*e040*/  FADD R3, R43, R3 ;  /* 0x000000032b037221 */ /* 0x004fc60000000000 */
[----:B------:R0:W-:Y:S01]  /*e050*/  STL [R1+0x478], R150 ;  /* 0x0004789601007387 */ /* 0x0001e20000100800 */
[----:B---3--:R-:W-:Y:S01]  /*e060*/  FADD R4, R44, R4 ;  /* 0x000000042c047221 */ /* 0x008fe20000000000 */
[----:B----4-:R-:W-:Y:S01]  /*e070*/  FADD R5, R45, R5 ;  /* 0x000000052d057221 */ /* 0x010fe20000000000 */
[----:B-----5:R-:W-:Y:S01]  /*e080*/  FADD R6, R46, R6 ;  /* 0x000000062e067221 */ /* 0x020fe20000000000 */
[----:B------:R-:W-:Y:S01]  /*e090*/  FADD R7, R47, R7 ;  /* 0x000000072f077221 */ /* 0x000fe20000000000 */
[----:B0-----:R-:W2:Y:S04]  /*e0a0*/  LDL.LU R150, [R1+0x128] ;  /* 0x0001280001967983 */ /* 0x001ea80000300800 */
[----:B------:R0:W-:Y:S01]  /*e0b0*/  STL [R1+0x474], R151 ;  /* 0x0004749701007387 */ /* 0x0001e20000100800 */
[----:B------:R-:W-:Y:S01]  /*e0c0*/  FADD R8, R48, R8 ;  /* 0x0000000830087221 */ /* 0x000fe20000000000 */
[----:B------:R-:W-:Y:S01]  /*e0d0*/  FADD R9, R49, R9 ;  /* 0x0000000931097221 */ /* 0x000fe20000000000 */
[----:B------:R-:W-:Y:S01]  /*e0e0*/  FADD R10, R50, R10 ;  /* 0x0000000a320a7221 */ /* 0x000fe20000000000 */
[----:B0-----:R-:W3:Y:S04]  /*e0f0*/  LDL.LU R151, [R1+0x124] ;  /* 0x0001240001977983 */ /* 0x001ee80000300800 */
[----:B------:R-:W4:Y:S04]  /*e100*/  LDL.LU R43, [R1+0x624] ;  /* 0x00062400012b7983 */ /* 0x000f280000300800 */
[----:B------:R-:W5:Y:S04]  /*e110*/  LDL.LU R44, [R1+0x620] ;  /* 0x00062000012c7983 */ /* 0x000f680000300800 */
[----:B------:R-:W4:Y:S04]  /*e120*/  LDL.LU R45, [R1+0x61c] ;  /* 0x00061c00012d7983 */ /* 0x000f280000300800 */
[----:B------:R-:W5:Y:S01]  /*e130*/  LDL.LU R46, [R1+0x618] ;  /* 0x00061800012e7983 */ /* 0x000f620000300800 */
[----:B------:R-:W-:-:S03]  /*e140*/  FADD R11, R51, R11 ;  /* 0x0000000b330b7221 */ /* 0x000fc60000000000 */
[----:B------:R-:W4:Y:S01]  /*e150*/  LDL.LU R47, [R1+0x614] ;  /* 0x00061400012f7983 */ /* 0x000f220000300800 */
[----:B------:R-:W-:-:S03]  /*e160*/  FADD R12, R52, R12 ;  /* 0x0000000c340c7221 */ /* 0x000fc60000000000 */
        /* <DEDUP_REMOVED lines=132> */
[----:B------:R-:W5:Y:S04]  /*e9b0*/  LDL.LU R114, [R1+0x508] ;  /* 0x0005080001727983 */ /* 0x000f680000300800 */
[----:B------:R-:W5:Y:S01]  /*e9c0*/  LDL.LU R115, [R1+0x504] ;  /* 0x0005040001737983 */ /* 0x000f620000300800 */
[----:B------:R-:W-:Y:S01]  /*e9d0*/  FADD R206, R149, R206 ;  /* 0x000000ce95ce7221 */ /* 0x000fe20000000000 */
[----:B------:R-:W-:Y:S01]  /*e9e0*/  FADD R237, R118, R237 ;  /* 0x000000ed76ed7221 */ /* 0x000fe20000000000 */
[----:B------:R-:W-:Y:S01]  /*e9f0*/  FADD R236, R119, R236 ;  /* 0x000000ec77ec7221 */ /* 0x000fe20000000000 */
[----:B------:R0:W-:Y:S01]  /*ea00*/  STL [R1+0x200], R116 ;  /* 0x0002007401007387 */ /* 0x0001e20000100800 */
[----:B------:R-:W-:Y:S01]  /*ea10*/  FADD R235, R120, R235 ;  /* 0x000000eb78eb7221 */ /* 0x000fe20000000000 */
        /* <DEDUP_REMOVED lines=8> */
[----:B0-----:R-:W4:Y:S01]  /*eaa0*/  LDL.LU R116, [R1+0x1b4] ;  /* 0x0001b40001747983 */ /* 0x001f220000300800 */
[----:B------:R-:W-:Y:S01]  /*eab0*/  FADD R226, R129, R226 ;  /* 0x000000e281e27221 */ /* 0x000fe20000000000 */
[----:B------:R-:W-:Y:S01]  /*eac0*/  FADD R225, R130, R225 ;  /* 0x000000e182e17221 */ /* 0x000fe20000000000 */
[----:B------:R-:W-:Y:S01]  /*ead0*/  FADD R224, R131, R224 ;  /* 0x000000e083e07221 */ /* 0x000fe20000000000 */
[----:B------:R-:W4:Y:S01]  /*eae0*/  LDL.LU R148, [R1+0x208] ;  /* 0x0002080001947983 */ /* 0x000f220000300800 */
[----:B------:R-:W-:Y:S01]  /*eaf0*/  FADD R223, R132, R223 ;  /* 0x000000df84df7221 */ /* 0x000fe20000000000 */
[----:B------:R-:W-:Y:S01]  /*eb00*/  FADD R216, R139, R216 ;  /* 0x000000d88bd87221 */ /* 0x000fe20000000000 */
[----:B------:R-:W-:Y:S01]  /*eb10*/  FADD R222, R133, R222 ;  /* 0x000000de85de7221 */ /* 0x000fe20000000000 */
        /* <DEDUP_REMOVED lines=8> */
[----:B------:R-:W5:Y:S01]  /*eba0*/  LDL.LU R149, [R1+0x20c] ;  /* 0x00020c0001957983 */ /* 0x000f620000300800 */
[----:B------:R-:W-:Y:S01]  /*ebb0*/  FADD R212, R143, R212 ;  /* 0x000000d48fd47221 */ /* 0x000fe20000000000 */
[----:B------:R-:W-:Y:S01]  /*ebc0*/  FADD R218, R137, R218 ;  /* 0x000000da89da7221 */ /* 0x000fe20000000000 */
[----:B------:R-:W-:Y:S01]  /*ebd0*/  FADD R211, R144, R211 ;  /* 0x000000d390d37221 */ /* 0x000fe20000000000 */
[----:B------:R-:W5:Y:S01]  /*ebe0*/  LDL.LU R118, [R1+0x1bc] ;  /* 0x0001bc0001767983 */ /* 0x000f620000300800 */
[----:B------:R-:W-:Y:S01]  /*ebf0*/  FADD R217, R138, R217 ;  /* 0x000000d98ad97221 */ /* 0x000fe20000000000 */
[----:B------:R-:W-:Y:S01]  /*ec00*/  FADD R210, R145, R210 ;  /* 0x000000d291d27221 */ /* 0x000fe20000000000 */
[----:B---3--:R-:W-:Y:S01]  /*ec10*/  FADD R204, R151, R204 ;  /* 0x000000cc97cc7221 */ /* 0x008fe20000000000 */
[----:B------:R-:W3:Y:S01]  /*ec20*/  LDL.LU R0, [R1+0x210] ;  /* 0x0002100001007983 */ /* 0x000ee20000300800 */
[----:B------:R-:W-:Y:S01]  /*ec30*/  FADD R209, R146, R209 ;  /* 0x000000d192d17221 */ /* 0x000fe20000000000 */
[----:B--2---:R-:W-:Y:S01]  /*ec40*/  FADD R205, R150, R205 ;  /* 0x000000cd96cd7221 */ /* 0x004fe20000000000 */
[----:B------:R-:W-:Y:S01]  /*ec50*/  FADD R208, R147, R208 ;  /* 0x000000d093d07221 */ /* 0x000fe20000000000 */
[----:B------:R-:W2:Y:S04]  /*ec60*/  LDL.LU R119, [R1+0x1c0] ;  /* 0x0001c00001777983 */ /* 0x000ea80000300800 */
[----:B0-----:R-:W2:Y:S04]  /*ec70*/  LDL.LU R2, [R1+0x214] ;  /* 0x0002140001027983 */ /* 0x001ea80000300800 */
        /* <DEDUP_REMOVED lines=29> */
[----:B------:R-:W2:Y:S01]  /*ee50*/  LDL.LU R147, [R1+0x250] ;  /* 0x0002500001937983 */ /* 0x000ea20000300800 */
[----:B----4-:R-:W-:-:S03]  /*ee60*/  FADD R148, R116, R148 ;  /* 0x0000009474947221 */ /* 0x010fc60000000000 */
[----:B------:R-:W4:Y:S04]  /*ee70*/  LDL.LU R116, [R1+0x500] ;  /* 0x0005000001747983 */ /* 0x000f280000300800 */
[----:B------:R0:W-:Y:S01]  /*ee80*/  STL [R1+0x208], R148 ;  /* 0x0002089401007387 */ /* 0x0001e20000100800 */
[----:B-----5:R-:W-:-:S03]  /*ee90*/  FADD R149, R117, R149 ;  /* 0x0000009575957221 */ /* 0x020fc60000000000 */
[----:B0-----:R-:W5:Y:S04]  /*eea0*/  LDL.LU R148, [R1+0x254] ;  /* 0x0002540001947983 */ /* 0x001f680000300800 */
[----:B------:R-:W4:Y:S04]  /*eeb0*/  LDL.LU R117, [R1+0x4fc] ;  /* 0x0004fc0001757983 */ /* 0x000f280000300800 */
[----:B------:R0:W-:Y:S04]  /*eec0*/  STL [R1+0x20c], R149 ;  /* 0x00020c9501007387 */ /* 0x0001e80000100800 */
[----:B0-----:R-:W4:Y:S01]  /*eed0*/  LDL.LU R149, [R1+0x258] ;  /* 0x0002580001957983 */ /* 0x001f220000300800 */
[----:B---3--:R-:W-:Y:S01]  /*eee0*/  FADD R0, R118, R0 ;  /* 0x0000000076007221 */ /* 0x008fe20000000000 */
[----:B--2---:R-:W-:-:S02]  /*eef0*/  FADD R2, R119, R2 ;  /* 0x0000000277027221 */ /* 0x004fc40000000000 */
[----:B------:R-:W2:Y:S01]  /*ef00*/  LDL.LU R118, [R1+0x4f8] ;  /* 0x0004f80001767983 */ /* 0x000ea20000300800 */
[----:B------:R-:W-:-:S03]  /*ef10*/  FADD R121, R120, R121 ;  /* 0x0000007978797221 */ /* 0x000fc60000000000 */
[----:B------:R0:W-:Y:S01]  /*ef20*/  STL [R1+0x210], R0 ;  /* 0x0002100001007387 */ /* 0x0001e20000100800 */
[----:B------:R-:W-:-:S03]  /*ef30*/  FADD R123, R122, R123 ;  /* 0x0000007b7a7b7221 */ /* 0x000fc60000000000 */
[----:B0-----:R-:W3:Y:S04]  /*ef40*/  LDL.LU R0, [R1+0x25c] ;  /* 0x00025c0001007983 */ /* 0x001ee80000300800 */
[----:B------:R-:W2:Y:S04]  /*ef50*/  LDL.LU R119, [R1+0x4f4] ;  /* 0x0004f40001777983 */ /* 0x000ea80000300800 */
[----:B------:R0:W-:Y:S01]  /*ef60*/  STL [R1+0x214], R2 ;  /* 0x0002140201007387 */ /* 0x0001e20000100800 */
[----:B------:R-:W-:Y:S01]  /*ef70*/  FADD R125, R124, R125 ;  /* 0x0000007d7c7d7221 */ /* 0x000fe20000000000 */
[----:B------:R-:W-:-:S02]  /*ef80*/  FADD R127, R126, R127 ;  /* 0x0000007f7e7f7221 */ /* 0x000fc40000000000 */
[----:B0-----:R-:W2:Y:S04]  /*ef90*/  LDL.LU R2, [R1+0x260] ;  /* 0x0002600001027983 */ /* 0x001ea80000300800 */
[----:B------:R-:W2:Y:S04]  /*efa0*/  LDL.LU R120, [R1+0x4f0] ;  /* 0x0004f00001787983 */ /* 0x000ea80000300800 */
[----:B------:R0:W-:Y:S01]  /*efb0*/  STL [R1+0x218], R121 ;  /* 0x0002187901007387 */ /* 0x0001e20000100800 */
[----:B------:R-:W-:-:S03]  /*efc0*/  FADD R129, R128, R129 ;  /* 0x0000008180817221 */ /* 0x000fc60000000000 */
        /* <DEDUP_REMOVED lines=42> */
[----:B------:R0:W-:Y:S04]  /*f270*/  STL [R1+0x244], R144 ;  /* 0x0002449001007387 */ /* 0x0001e80000100800 */
[----:B0-----:R-:W2:Y:S04]  /*f280*/  LDL.LU R144, [R1+0x278] ;  /* 0x0002780001907983 */ /* 0x001ea80000300800 */
[----:B------:R-:W2:Y:S04]  /*f290*/  LDL.LU R138, [R1+0x4a8] ;  /* 0x0004a800018a7983 */ /* 0x000ea80000300800 */
[----:B------:R0:W-:Y:S04]  /*f2a0*/  STL [R1+0x248], R145 ;  /* 0x0002489101007387 */ /* 0x0001e80000100800 */
[----:B0-----:R-:W2:Y:S04]  /*f2b0*/  LDL.LU R145, [R1+0x27c] ;  /* 0x00027c0001917983 */ /* 0x001ea80000300800 */
[----:B------:R0:W-:Y:S01]  /*f2c0*/  STL [R1+0x24c], R146 ;  /* 0x00024c9201007387 */ /* 0x0001e20000100800 */
[----:B-----5:R-:W-:-:S03]  /*f2d0*/  FADD R148, R24, R148 ;  /* 0x0000009418947221 */ /* 0x020fc60000000000 */
[----:B0-----:R-:W5:Y:S04]  /*f2e0*/  LDL.LU R146, [R1+0x280] ;  /* 0x0002800001927983 */ /* 0x001f680000300800 */
[----:B------:R0:W-:Y:S04]  /*f2f0*/  STL [R1+0x250], R147 ;  /* 0x0002509301007387 */ /* 0x0001e80000100800 */
[----:B0-----:R-:W5:Y:S01]  /*f300*/  LDL.LU R147, [R1+0x284] ;  /* 0x0002840001937983 */ /* 0x001f620000300800 */
[----:B----4-:R-:W-:-:S03]  /*f310*/  FADD R149, R25, R149 ;  /* 0x0000009519957221 */ /* 0x010fc60000000000 */
[----:B------:R0:W-:Y:S04]  /*f320*/  STL [R1+0x254], R148 ;  /* 0x0002549401007387 */ /* 0x0001e80000100800 */
[----:B0-----:R-:W4:Y:S04]  /*f330*/  LDL.LU R148, [R1+0x288] ;  /* 0x0002880001947983 */ /* 0x001f280000300800 */
[----:B------:R0:W-:Y:S04]  /*f340*/  STL [R1+0x258], R149 ;  /* 0x0002589501007387 */ /* 0x0001e80000100800 */
[----:B0-----:R-:W4:Y:S04]  /*f350*/  LDL.LU R149, [R1+0x28c] ;  /* 0x00028c0001957983 */ /* 0x001f280000300800 */
[----:B------:R-:W4:Y:S01]  /*f360*/  LDL.LU R150, [R1+0x290] ;  /* 0x0002900001967983 */ /* 0x000f220000300800 */
[----:B---3--:R-:W-:-:S03]  /*f370*/  FADD R0, R26, R0 ;  /* 0x000000001a007221 */ /* 0x008fc60000000000 */
[----:B------:R-:W3:Y:S01]  /*f380*/  LDL.LU R151, [R1+0x294] ;  /* 0x0002940001977983 */ /* 0x000ee20000300800 */
[----:B--2---:R-:W-:-:S03]  /*f390*/  FADD R2, R27, R2 ;  /* 0x000000021b027221 */ /* 0x004fc60000000000 */
[----:B------:R0:W-:Y:S04]  /*f3a0*/  STL [R1+0x25c], R0 ;  /* 0x00025c0001007387 */ /* 0x0001e80000100800 */
[----:B------:R-:W2:Y:S04]  /*f3b0*/  LDL.LU R27, [R1+0x2c8] ;  /* 0x0002c800011b7983 */ /* 0x000ea80000300800 */
[----:B------:R-:W2:Y:S04]  /*f3c0*/  LDL.LU R26, [R1+0x2cc] ;  /* 0x0002cc00011a7983 */ /* 0x000ea80000300800 */
[----:B------:R1:W-:Y:S04]  /*f3d0*/  STL [R1+0x260], R2 ;  /* 0x0002600201007387 */ /* 0x0003e80000100800 */
[----:B------:R-:W2:Y:S04]  /*f3e0*/  LDL.LU R25, [R1+0x2d0] ;  /* 0x0002d00001197983 */ /* 0x000ea80000300800 */
[----:B------:R-:W2:Y:S04]  /*f3f0*/  LDL.LU R24, [R1+0x2d4] ;  /* 0x0002d40001187983 */ /* 0x000ea80000300800 */
[----:B0-----:R-:W2:Y:S04]  /*f400*/  LDL.LU R0, [R1+0x2d8] ;  /* 0x0002d80001007983 */ /* 0x001ea80000300800 */
[----:B-1----:R-:W2:Y:S01]  /*f410*/  LDL.LU R2, [R1+0x2dc] ;  /* 0x0002dc0001027983 */ /* 0x002ea20000300800 */
[----:B------:R-:W-:-:S05]  /*f420*/  FADD R139, R28, R139 ;  /* 0x0000008b1c8b7221 */ /* 0x000fca0000000000 */
[----:B------:R0:W-:Y:S04]  /*f430*/  STL [R1+0x264], R139 ;  /* 0x0002648b01007387 */ /* 0x0001e80000100800 */
[----:B0-----:R-:W2:Y:S01]  /*f440*/  LDL.LU R139, [R1+0x4a4] ;  /* 0x0004a400018b7983 */ /* 0x001ea20000300800 */
[----:B------:R-:W-:-:S03]  /*f450*/  FADD R140, R29, R140 ;  /* 0x0000008c1d8c7221 */ /* 0x000fc60000000000 */
[----:B------:R-:W2:Y:S04]  /*f460*/  LDL.LU R28, [R1+0x2c4] ;  /* 0x0002c400011c7983 */ /* 0x000ea80000300800 */
        /* <DEDUP_REMOVED lines=20> */
[----:B------:R0:W-:Y:S01]  /*f5b0*/  STL [R1+0x27c], R145 ;  /* 0x00027c9101007387 */ /* 0x0001e20000100800 */
[----:B-----5:R-:W-:-:S03]  /*f5c0*/  FADD R146, R35, R146 ;  /* 0x0000009223927221 */ /* 0x020fc60000000000 */
[----:B0-----:R-:W5:Y:S04]  /*f5d0*/  LDL.LU R145, [R1+0x48c] ;  /* 0x00048c0001917983 */ /* 0x001f680000300800 */
[----:B------:R-:W5:Y:S04]  /*f5e0*/  LDL.LU R34, [R1+0x2ac] ;  /* 0x0002ac0001227983 */ /* 0x000f680000300800 */
[----:B------:R0:W-:Y:S01]  /*f5f0*/  STL [R1+0x280], R146 ;  /* 0x0002809201007387 */ /* 0x0001e20000100800 */
[----:B------:R-:W-:-:S03]  /*f600*/  FADD R147, R36, R147 ;  /* 0x0000009324937221 */ /* 0x000fc60000000000 */
[----:B0-----:R-:W5:Y:S04]  /*f610*/  LDL.LU R146, [R1+0x488] ;  /* 0x0004880001927983 */ /* 0x001f680000300800 */
[----:B------:R-:W5:Y:S01]  /*f620*/  LDL.LU R35, [R1+0x2a8] ;  /* 0x0002a80001237983 */ /* 0x000f620000300800 */
[----:B----4-:R-:W-:-:S03]  /*f630*/  FADD R148, R37, R148 ;  /* 0x0000009425947221 */ /* 0x010fc60000000000 */
[----:B------:R0:W-:Y:S04]  /*f640*/  STL [R1+0x284], R147 ;  /* 0x0002849301007387 */ /* 0x0001e80000100800 */
[----:B0-----:R-:W4:Y:S01]  /*f650*/  LDL.LU R147, [R1+0x484] ;  /* 0x0004840001937983 */ /* 0x001f220000300800 */
[----:B------:R-:W-:-:S03]  /*f660*/  FADD R149, R38, R149 ;  /* 0x0000009526957221 */ /* 0x000fc60000000000 */
[----:B------:R-:W4:Y:S01]  /*f670*/  LDL.LU R36, [R1+0x2a4] ;  /* 0x0002a40001247983 */ /* 0x000f220000300800 */
[----:B------:R-:W-:-:S03]  /*f680*/  FADD R150, R39, R150 ;  /* 0x0000009627967221 */ /* 0x000fc60000000000 */
[----:B------:R0:W-:Y:S04]  /*f690*/  STL [R1+0x288], R148 ;  /* 0x0002889401007387 */ /* 0x0001e80000100800 */
[----:B0-----:R-:W4:Y:S04]  /*f6a0*/  LDL.LU R148, [R1+0x480] ;  /* 0x0004800001947983 */ /* 0x001f280000300800 */
[----:B------:R-:W4:Y:S04]  /*f6b0*/  LDL.LU R37, [R1+0x2a0] ;  /* 0x0002a00001257983 */ /* 0x000f280000300800 */
[----:B------:R0:W-:Y:S04]  /*f6c0*/  STL [R1+0x28c], R149 ;  /* 0x00028c9501007387 */ /* 0x0001e80000100800 */
[----:B0-----:R-:W4:Y:S04]  /*f6d0*/  LDL.LU R149, [R1+0x47c] ;  /* 0x00047c0001957983 */ /* 0x001f280000300800 */
[----:B------:R-:W4:Y:S04]  /*f6e0*/  LDL.LU R38, [R1+0x29c] ;  /* 0x00029c0001267983 */ /* 0x000f280000300800 */
[----:B------:R0:W-:Y:S04]  /*f6f0*/  STL [R1+0x290], R150 ;  /* 0x0002909601007387 */ /* 0x0001e80000100800 */
[----:B0-----:R-:W4:Y:S04]  /*f700*/  LDL.LU R150, [R1+0x478] ;  /* 0x0004780001967983 */ /* 0x001f280000300800 */
[----:B------:R-:W4:Y:S01]  /*f710*/  LDL.LU R39, [R1+0x298] ;  /* 0x0002980001277983 */ /* 0x000f220000300800 */
[----:B---3--:R-:W-:-:S05]  /*f720*/  FADD R151, R40, R151 ;  /* 0x0000009728977221 */ /* 0x008fca0000000000 */
[----:B------:R0:W-:Y:S01]  /*f730*/  STL [R1+0x294], R151 ;  /* 0x0002949701007387 */ /* 0x0001e20000100800 */
[----:B--2---:R-:W-:-:S03]  /*f740*/  FADD R27, R53, R27 ;  /* 0x0000001b351b7221 */ /* 0x004fc60000000000 */
[----:B0-----:R-:W2:Y:S01]  /*f750*/  LDL.LU R151, [R1+0x474] ;  /* 0x0004740001977983 */ /* 0x001ea20000300800 */
        /* <DEDUP_REMOVED lines=11> */
[----:B-----5:R-:W-:Y:S01]  /*f810*/  FADD R34, R46, R34 ;  /* 0x000000222e227221 */ /* 0x020fe20000000000 */
[----:B------:R-:W-:Y:S01]  /*f820*/  FADD R35, R45, R35 ;  /* 0x000000232d237221 */ /* 0x000fe20000000000 */
[----:B----4-:R-:W-:Y:S01]  /*f830*/  FADD R36, R44, R36 ;  /* 0x000000242c247221 */ /* 0x010fe20000000000 */
[----:B------:R-:W-:Y:S01]  /*f840*/  FADD R37, R43, R37 ;  /* 0x000000252b257221 */ /* 0x000fe20000000000 */
[----:B------:R-:W-:Y:S01]  /*f850*/  FADD R38, R42, R38 ;  /* 0x000000262a267221 */ /* 0x000fe20000000000 */
[----:B------:R-:W-:-:S05]  /*f860*/  FADD R39, R41, R39 ;  /* 0x0000002729277221 */ /* 0x000fca0000000000 */
[----:B------:R0:W-:Y:S04]  /*f870*/  STL [R1+0x298], R39 ;  /* 0x0002982701007387 */ /* 0x0001e80000100800 */
        /* <DEDUP_REMOVED lines=14> */
[----:B------:R-:W2:Y:S04]  /*f960*/  LDL.LU R52, [R1+0x2e0] ;  /* 0x0002e00001347983 */ /* 0x000ea80000300800 */
[----:B------:R2:W-:Y:S04]  /*f970*/  STL [R1+0x2d4], R24 ;  /* 0x0002d41801007387 */ /* 0x0005e80000100800 */
[----:B------:R-:W2:Y:S04]  /*f980*/  LDL.LU R51, [R1+0x2e4] ;  /* 0x0002e40001337983 */ /* 0x000ea80000300800 */
[----:B------:R2:W-:Y:S04]  /*f990*/  STL [R1+0x2d8], R0 ;  /* 0x0002d80001007387 */ /* 0x0005e80000100800 */
        /* <DEDUP_REMOVED lines=13> */
[----:B-1----:R-:W2:Y:S04]  /*fa70*/  LDL.LU R38, [R1+0x318] ;  /* 0x0003180001267983 */ /* 0x002ea80000300800 */
[----:B---3--:R-:W3:Y:S04]  /*fa80*/  LDL.LU R37, [R1+0x31c] ;  /* 0x00031c0001257983 */ /* 0x008ee80000300800 */
[----:B----4-:R-:W4:Y:S04]  /*fa90*/  LDL.LU R36, [R1+0x320] ;  /* 0x0003200001247983 */ /* 0x010f280000300800 */
[----:B-----5:R-:W5:Y:S04]  /*faa0*/  LDL.LU R35, [R1+0x324] ;  /* 0x0003240001237983 */ /* 0x020f680000300800 */
[----:B--2---:R-:W2:Y:S04]  /*fab0*/  LDL.LU R34, [R1+0x328] ;  /* 0x0003280001227983 */ /* 0x004ea80000300800 */
        /* <DEDUP_REMOVED lines=12> */
[----:B------:R-:W-:Y:S01]  /*fb80*/  FADD R52, R59, R52 ;  /* 0x000000343b347221 */ /* 0x000fe20000000000 */
        /* <DEDUP_REMOVED lines=28> */
[----:B---3--:R-:W-:-:S03]  /*fd50*/  FADD R37, R74, R37 ;  /* 0x000000254a257221 */ /* 0x008fc60000000000 */
[----:B------:R3:W-:Y:S01]  /*fd60*/  STL [R1+0x318], R38 ;  /* 0x0003182601007387 */ /* 0x0007e20000100800 */
[----:B----4-:R-:W-:-:S03]  /*fd70*/  FADD R36, R75, R36 ;  /* 0x000000244b247221 */ /* 0x010fc60000000000 */
[----:B------:R4:W-:Y:S01]  /*fd80*/  STL [R1+0x31c], R37 ;  /* 0x00031c2501007387 */ /* 0x0009e20000100800 */
[----:B-----5:R-:W-:-:S03]  /*fd90*/  FADD R35, R76, R35 ;  /* 0x000000234c237221 */ /* 0x020fc60000000000 */
[----:B------:R5:W-:Y:S01]  /*fda0*/  STL [R1+0x320], R36 ;  /* 0x0003202401007387 */ /* 0x000be20000100800 */
[----:B--2---:R-:W-:-:S03]  /*fdb0*/  FADD R34, R77, R34 ;  /* 0x000000224d227221 */ /* 0x004fc60000000000 */
        /* <DEDUP_REMOVED lines=22> */
[----:B0-----:R-:W2:Y:S01]  /*ff20*/  LDL.LU R52, [R1+0x35c] ;  /* 0x00035c0001347983 */ /* 0x001ea20000300800 */
[----:B------:R-:W-:-:S03]  /*ff30*/  FADD R2, R89, R2 ;  /* 0x0000000259027221 */ /* 0x000fc60000000000 */
[----:B------:R0:W-:Y:S04]  /*ff40*/  STL [R1+0x350], R24 ;  /* 0x0003501801007387 */ /* 0x0001e80000100800 */
[----:B-1----:R-:W2:Y:S04]  /*ff50*/  LDL.LU R51, [R1+0x360] ;  /* 0x0003600001337983 */ /* 0x002ea80000300800 */
        /* <DEDUP_REMOVED lines=181> */
[----:B------:R-:W-:Y:S01]  /*10ab0*/  FADD R0, R150, R0 ;  /* 0x0000000096007221 */ /* 0x000fe20000000000 */
[----:B------:R-:W-:-:S05]  /*10ac0*/  FADD R2, R2, R151 ;  /* 0x0000009702027221 */ /* 0x000fca0000000000 */
[----:B------:R0:W-:Y:S04]  /*10ad0*/  STL [R1+0x450], R2 ;  /* 0x0004500201007387 */ /* 0x0001e80000100800 */
[----:B------:R0:W-:Y:S04]  /*10ae0*/  STL [R1+0x448], R24 ;  /* 0x0004481801007387 */ /* 0x0001e80000100800 */
[----:B------:R0:W-:Y:S02]  /*10af0*/  STL [R1+0x44c], R0 ;  /* 0x00044c0001007387 */ /* 0x0001e40000100800 */
.L_x_32:
[----:B0-----:R-:W0:Y:S02]  /*10b00*/  LDC R0, c[0x0][0x28c] ;  /* 0x0000a300ff007b82 */ /* 0x001e240000000800 */
[----:B0-----:R-:W-:-:S13]  /*10b10*/  ISETP.GE.AND P0, PT, R0, 0x1, PT ;  /* 0x000000010000780c */ /* 0x001fda0003f06270 */
[----:B------:R-:W-:Y:S05]  /*10b20*/  @!P0 BRA `(.L_x_33) ;  /* 0x00000000006c8947 */ /* 0x000fea0003800000 */
[----:B------:R-:W-:-:S06]  /*10b30*/  UISETP.NE.AND UP0, UPT, UR22, 0x3, UPT ;  /* 0x000000031600788c */ /* 0x000fcc000bf05270 */
[----:B------:R-:W-:-:S13]  /*10b40*/  PLOP3.LUT P0, PT, PT, PT, UP0, 0x80, 0x0 ;  /* 0x000000000000781c */ /* 0x000fda0003f0f008 */
[----:B------:R-:W-:Y:S05]  /*10b50*/  @!P0 BRA `(.L_x_34) ;  /* 0x0000000000048947 */ /* 0x000fea0003800000 */
[----:B------:R-:W-:Y:S01]  /*10b60*/  BPT.TRAP 0x1 ;  /* 0x000000040000795c */ /* 0x000fe20000300000 */
.L_x_34:
[----:B------:R-:W2:Y:S01]  /*10b70*/  LDL R0, [R1+0x454] ;  /* 0x0004540001007983 */ /* 0x000ea20000100800 */
[----:B------:R-:W-:Y:S01]  /*10b80*/  BSSY B0, `(.L_x_35) ;  /* 0x0000011000007945 */ /* 0x000fe20003800000 */
[----:B--2---:R-:W-:-:S13]  /*10b90*/  ISETP.NE.AND P0, PT, R0, RZ, PT ;  /* 0x000000ff0000720c */ /* 0x004fda0003f05270 */
[----:B------:R-:W-:Y:S05]  /*10ba0*/  @!P0 BRA `(.L_x_36) ;  /* 0x0000000000388947 */ /* 0x000fea0003800000 */
[----:B------:R-:W2:Y:S01]  /*10bb0*/  LDL R2, [R1+0x458] ;  /* 0x0004580001027983 */ /* 0x000ea20000100800 */
[----:B------:R-:W-:-:S04]  /*10bc0*/  UISETP.LT.AND UP0, UPT, UR9, 0x1, UPT ;  /* 0x000000010900788c */ /* 0x000fc8000bf01270 */
[----:B------:R-:W-:-:S04]  /*10bd0*/  USEL UR8, UR9, 0x1, UP0 ;  /* 0x0000000109087887 */ /* 0x000fc80008000000 */
[----:B------:R-:W-:-:S04]  /*10be0*/  UIADD3 UR8, UR5, UR9, -UR8 ;  /* 0x0000000905087290 */ /* 0x000fc8000fffe808 */
[----:B------:R-:W-:-:S04]  /*10bf0*/  UIMAD.WIDE.U32 UR6, UR8, 0x24924925, URZ ;  /* 0x24924925080678a5 */ /* 0x000fc8000f8e003f */
[----:B------:R-:W-:-:S04]  /*10c00*/  UIADD3 UR6, UR8, -UR7, URZ ;  /* 0x8000000708067290 */ /* 0x000fc8000fffe03f */
[----:B------:R-:W-:-:S04]  /*10c10*/  ULEA.HI UR6, UR6, UR7, URZ, 0x1f ;  /* 0x0000000706067291 */ /* 0x000fc8000f8ff83f */
[----:B------:R-:W-:-:S04]  /*10c20*/  USHF.R.U32.HI UR6, URZ, 0x2, UR6 ;  /* 0x000000023f067899 */ /* 0x000fc80008011606 */
[----:B------:R-:W-:-:S04]  /*10c30*/  UIMAD UR6, UR6, -0x7, UR8 ;  /* 0xfffffff9060678a4 */ /* 0x000fc8000f8e0208 */
[----:B------:R-:W-:-:S04]  /*10c40*/  ULEA UR6, UR6, UR11, 0x3 ;  /* 0x0000000b06067291 */ /* 0x000fc8000f8e183f */
[----:B------:R-:W-:-:S06]  /*10c50*/  UIADD3 UR6, UR6, 0x38, URZ ;  /* 0x0000003806067890 */ /* 0x000fcc000fffe03f */
[----:B------:R-:W-:-:S05]  /*10c60*/  IMAD.U32 R0, RZ, RZ, UR6 ;  /* 0x00000006ff007e24 */ /* 0x000fca000f8e00ff */
[----:B--2---:R-:W-:-:S04]  /*10c70*/  PRMT R0, R2, 0x654, R0 ;  /* 0x0000065402007816 */ /* 0x004fc80000000000 */
[----:B------:R0:W-:Y:S03]  /*10c80*/  SYNCS.ARRIVE.TRANS64.RED.A1T0 RZ, [R0+URZ], RZ ;  /* 0x000000ff00ff79a7 */ /* 0x0001e6000810043f */
.L_x_36:
[----:B------:R-:W-:Y:S05]  /*10c90*/  BSYNC B0 ;  /* 0x0000000000007941 */ /* 0x000fea0003800000 */
.L_x_35:
[----:B------:R-:W-:-:S06]  /*10ca0*/  UISETP.GT.U32.AND UP0, UPT, UR13, 0x1, UPT ;  /* 0x000000010d00788c */ /* 0x000fcc000bf04070 */
[----:B------:R-:W-:-:S13]  /*10cb0*/  PLOP3.LUT P0, PT, PT, PT, UP0, 0x80, 0x0 ;  /* 0x000000000000781c */ /* 0x000fda0003f0f008 */
[----:B------:R-:W-:Y:S05]  /*10cc0*/  @P0 BRA `(.L_x_33) ;  /* 0x0000000000040947 */ /* 0x000fea0003800000 */
[----:B------:R-:W-:Y:S01]  /*10cd0*/  BPT.TRAP 0x1 ;  /* 0x000000040000795c */ /* 0x000fe20000300000 */
.L_x_33:
[----:B------:R-:W2:Y:S01]  /*10ce0*/  LDL.LU R27, [R1+0x468] ;  /* 0x00046800011b7983 */ /* 0x000ea20000300800 */
[----:B------:R-:W3:Y:S01]  /*10cf0*/  LDC R24, c[0x0][0x288] ;  /* 0x0000a200ff187b82 */ /* 0x000ee20000000800 */
[----:B------:R-:W4:Y:S01]  /*10d00*/  S2R R26, SR_TID.X ;  /* 0x00000000001a7919 */ /* 0x000f220000002100 */
[----:B------:R-:W-:Y:S01]  /*10d10*/  UIADD3 UR8, UR9, UR5, URZ ;  /* 0x0000000509087290 */ /* 0x000fe2000fffe03f */
[----:B------:R-:W-:Y:S01]  /*10d20*/  ULDC UR6, c[0x0][0x284] ;  /* 0x0000a10000067ab9 */ /* 0x000fe20000000800 */
[----:B------:R-:W0:Y:S02]  /*10d30*/  LDL.LU R25, [R1+0x464] ;  /* 0x0004640001197983 */ /* 0x000e240000300800 */
[----:B------:R-:W-:Y:S01]  /*10d40*/  UISETP.GT.U32.AND UP0, UPT, UR8, 0x6, UPT ;  /* 0x000000060800788c */ /* 0x000fe2000bf04070 */
[----:B------:R-:W-:Y:S01]  /*10d50*/  IMAD.MOV.U32 R40, RZ, RZ, -0x1 ;  /* 0xffffffffff287424 */ /* 0x000fe200078e00ff */
[----:B------:R-:W-:Y:S02]  /*10d60*/  USHF.R.S32.HI UR11, URZ, 0x1f, UR10 ;  /* 0x0000001f3f0b7899 */ /* 0x000fe4000801140a */
[----:B------:R-:W-:-:S02]  /*10d70*/  UISETP.LT.U32.AND UP0, UPT, UR9, 0x7, UP0 ;  /* 0x000000070900788c */ /* 0x000fc40008701070 */
[----:B------:R-:W-:Y:S01]  /*10d80*/  UISETP.GE.U32.AND UP1, UPT, UR9, 0x7, UPT ;  /* 0x000000070900788c */ /* 0x000fe2000bf26070 */
[----:B------:R-:W-:Y:S01]  /*10d90*/  ULDC.64 UR16, c[0x0][0x5d0] ;  /* 0x0001740000107ab9 */ /* 0x000fe20000000a00 */
[----:B------:R-:W-:-:S04]  /*10da0*/  USEL UR12, URZ, 0x1, !UP0 ;  /* 0x000000013f0c7887 */ /* 0x000fc8000c000000 */
[----:B------:R-:W-:Y:S01]  /*10db0*/  ULOP3.LUT UR4, UR4, UR12, URZ, 0x3c, !UPT ;  /* 0x0000000c04047292 */ /* 0x000fe2000f8e3c3f */
[C---:B----4-:R-:W-:Y:S01]  /*10dc0*/  LOP3.LUT R2, R26.reuse, 0x3, RZ, 0xc0, !PT ;  /* 0x000000031a027812 */ /* 0x050fe200078ec0ff */
[----:B------:R-:W-:Y:S01]  /*10dd0*/  IMAD.SHL.U32 R32, R26, 0x2, RZ ;  /* 0x000000021a207824 */ /* 0x000fe200078e00ff */
[----:B------:R-:W-:-:S03]  /*10de0*/  SHF.R.U32.HI R34, RZ, 0x7, R26 ;  /* 0x00000007ff227819 */ /* 0x000fc6000001161a */
[----:B---3--:R-:W-:Y:S01]  /*10df0*/  IMAD R2, R2, -0x2, R24 ;  /* 0xfffffffe02027824 */ /* 0x008fe200078e0218 */
[----:B------:R-:W-:Y:S02]  /*10e00*/  LOP3.LUT R34, R34, 0x1, RZ, 0xc0, !PT ;  /* 0x0000000122227812 */ /* 0x000fe400078ec0ff */
[----:B------:R-:W-:-:S03]  /*10e10*/  LOP3.LUT R32, R32, 0x6, RZ, 0xc0, !PT ;  /* 0x0000000620207812 */ /* 0x000fc600078ec0ff */
[----:B------:R-:W-:Y:S02]  /*10e20*/  IMAD.SHL.U32 R35, R34, 0x40, RZ ;  /* 0x0000004022237824 */ /* 0x000fe400078e00ff */
[----:B--2---:R-:W-:-:S04]  /*10e30*/  IMAD.WIDE R36, R27, 0x100, RZ ;  /* 0x000001001b247825 */ /* 0x004fc800078e02ff */
[----:B0-----:R-:W-:Y:S01]  /*10e40*/  IMAD.SHL.U32 R0, R25, 0x100, RZ ;  /* 0x0000010019007824 */ /* 0x001fe200078e00ff */
[----:B------:R-:W-:-:S04]  /*10e50*/  PRMT R32, R32, 0x6540, R25 ;  /* 0x0000654020207816 */ /* 0x000fc80000000019 */
[----:B------:R-:W-:Y:S01]  /*10e60*/  ISETP.GE.AND P0, PT, R0, R24, PT ;  /* 0x000000180000720c */ /* 0x000fe20003f06270 */
[----:B------:R-:W-:Y:S01]  /*10e70*/  IMAD.IADD R0, R2, 0x1, -R0 ;  /* 0x0000000102007824 */ /* 0x000fe200078e0a00 */
[----:B------:R-:W-:Y:S02]  /*10e80*/  SHF.R.U32.HI R2, RZ, 0x2, R26 ;  /* 0x00000002ff027819 */ /* 0x000fe4000001161a */
[----:B------:R-:W-:Y:S01]  /*10e90*/  LOP3.LUT R24, R26, 0x60, RZ, 0xc0, !PT ;  /* 0x000000601a187812 */ /* 0x000fe200078ec0ff */
[----:B------:R-:W-:Y:S01]  /*10ea0*/  IMAD.U32 R26, RZ, RZ, UR16 ;  /* 0x00000010ff1a7e24 */ /* 0x000fe2000f8e00ff */
[----:B------:R-:W-:Y:S02]  /*10eb0*/  LOP3.LUT R2, R2, 0x7, RZ, 0xc0, !PT ;  /* 0x0000000702027812 */ /* 0x000fe400078ec0ff */
[----:B------:R-:W-:Y:S02]  /*10ec0*/  SHF.R.U32.HI R24, RZ, 0x1, R24 ;  /* 0x00000001ff187819 */ /* 0x000fe40000011618 */
[----:B------:R-:W-:-:S02]  /*10ed0*/  LOP3.LUT R35, R35, 0x40, R2, 0xe2, !PT ;  /* 0x0000004023237812 */ /* 0x000fc400078ee202 */
[----:B------:R-:W-:Y:S02]  /*10ee0*/  IADD3 R2, RZ, -R24, -R2 ;  /* 0x80000018ff027210 */ /* 0x000fe40007ffe802 */
[----:B------:R-:W-:Y:S02]  /*10ef0*/  SHF.R.S32.HI R33, RZ, 0x1f, R32 ;  /* 0x0000001fff217819 */ /* 0x000fe40000011420 */
[----:B------:R-:W-:Y:S01]  /*10f00*/  LOP3.LUT R35, R36, R35, R24, 0xfe, !PT ;  /* 0x0000002324237212 */ /* 0x000fe200078efe18 */
[----:B------:R-:W-:Y:S02]  /*10f10*/  IMAD R34, R34, -0x40, R2 ;  /* 0xffffffc022227824 */ /* 0x000fe400078e0202 */
[----:B------:R-:W-:Y:S02]  /*10f20*/  IMAD.SHL.U32 R2, R27, 0x100, RZ ;  /* 0x000001001b027824 */ /* 0x000fe400078e00ff */
[----:B------:R-:W-:-:S03]  /*10f30*/  IMAD.WIDE.U32 R26, R26, UR10, R32 ;  /* 0x0000000a1a1a7c25 */ /* 0x000fc6000f8e0020 */
[C---:B------:R-:W-:Y:S02]  /*10f40*/  IADD3 R34, -R2.reuse, UR6, R34 ;  /* 0x0000000602227c10 */ /* 0x040fe4000fffe122 */
[----:B------:R-:W-:Y:S01]  /*10f50*/  ISETP.GE.OR P0, PT, R2, UR6, P0 ;  /* 0x0000000602007c0c */ /* 0x000fe20008706670 */
[----:B------:R-:W-:Y:S02]  /*10f60*/  UIMAD.WIDE.U32 UR6, UR8, 0x24924925, URZ ;  /* 0x24924925080678a5 */ /* 0x000fe4000f8e003f */
[----:B------:R-:W-:Y:S02]  /*10f70*/  UIMAD UR6, UR11, UR16, URZ ;  /* 0x000000100b0672a4 */ /* 0x000fe4000f8e023f */
[----:B------:R-:W-:Y:S02]  /*10f80*/  UIADD3 UR5, UR8, -UR7, URZ ;  /* 0x8000000708057290 */ /* 0x000fe4000fffe03f */
[----:B------:R-:W-:Y:S02]  /*10f90*/  UIMAD UR6, UR10, UR17, UR6 ;  /* 0x000000110a0672a4 */ /* 0x000fe4000f8e0206 */
[----:B------:R-:W-:-:S04]  /*10fa0*/  ULEA.HI UR5, UR5, UR7, URZ, 0x1f ;  /* 0x0000000705057291 */ /* 0x000fc8000f8ff83f */
[----:B------:R-:W-:Y:S01]  /*10fb0*/  USHF.R.U32.HI UR5, URZ, 0x2, UR5 ;  /* 0x000000023f057899 */ /* 0x000fe20008011605 */
[----:B------:R-:W-:-:S03]  /*10fc0*/  VIADD R27, R27, UR6 ;  /* 0x000000061b1b7c36 */ /* 0x000fc60008000000 */
[----:B------:R-:W-:Y:S02]  /*10fd0*/  @UP1 ULOP3.LUT UR4, UR4, 0x1, UR5, 0x78, !UPT ;  /* 0x0000000104041892 */ /* 0x000fe4000f8e7805 */
[----:B------:R-:W-:Y:S01]  /*10fe0*/  UIMAD UR5, UR5, -0x7, UR8 ;  /* 0xfffffff9050578a4 */ /* 0x000fe2000f8e0208 */
[----:B------:R-:W-:Y:S11]  /*10ff0*/  @P0 BRA `(.L_x_37) ;  /* 0x0000012400b40947 */ /* 0x000ff60003800000 */
[----:B------:R-:W0:Y:S01]  /*11000*/  LDC.64 R28, c[0x0][0x5c8] ;  /* 0x00017200ff1c7b82 */ /* 0x000e220000000a00 */
[----:B------:R-:W-:Y:S01]  /*11010*/  ULDC.64 UR6, c[0x0][0x5c0] ;  /* 0x0001700000067ab9 */ /* 0x000fe20000000a00 */
[----:B------:R-:W-:Y:S01]  /*11020*/  BSSY B0, `(.L_x_37) ;  /* 0x000126a000007945 */ /* 0x000fe20003800000 */
[-C--:B0-----:R-:W-:Y:S01]  /*11030*/  IMAD R2, R37, R28.reuse, RZ ;  /* 0x0000001c25027224 */ /* 0x081fe200078e02ff */
[----:B------:R-:W-:Y:S01]  /*11040*/  SHF.L.U64.HI R38, R28, 0x3, R29 ;  /* 0x000000031c267819 */ /* 0x000fe2000001021d */
[----:B------:R-:W-:-:S04]  /*11050*/  IMAD.WIDE.U32 R26, R35, R28, R26 ;  /* 0x0000001c231a7225 */ /* 0x000fc800078e001a */
[----:B------:R-:W-:Y:S01]  /*11060*/  IMAD R2, R35, R29, R2 ;  /* 0x0000001d23027224 */ /* 0x000fe200078e0202 */
[C---:B------:R-:W-:Y:S01]  /*11070*/  LEA R30, P2, R28.reuse, R26, 0x7 ;  /* 0x0000001a1c1e7211 */ /* 0x040fe200078438ff */
[----:B------:R-:W-:Y:S01]  /*11080*/  IMAD.SHL.U32 R25, R28, 0x8, RZ ;  /* 0x000000081c197824 */ /* 0x000fe200078e00ff */
[----:B------:R-:W-:Y:S01]  /*11090*/  IADD3 R24, P5, R26, UR6, RZ ;  /* 0x000000061a187c10 */ /* 0x000fe2000ffbe0ff */
[----:B------:R-:W-:-:S03]  /*110a0*/  IMAD.IADD R2, R27, 0x1, R2 ;  /* 0x000000011b027824 */ /* 0x000fc600078e0202 */
[----:B------:R-:W-:Y:S02]  /*110b0*/  IADD3 R26, P0, P1, R26, UR6, R25 ;  /* 0x000000061a1a7c10 */ /* 0x000fe4000f91e019 */
[----:B------:R-:W-:Y:S02]  /*110c0*/  LEA.HI.X R31, R28, R2, R29, 0x7, P2 ;  /* 0x000000021c1f7211 */ /* 0x000fe400010f3c1d */
[----:B------:R-:W-:Y:S02]  /*110d0*/  IADD3 R28, P2, P3, R30, UR6, R25 ;  /* 0x000000061e1c7c10 */ /* 0x000fe4000fb5e019 */
[----:B------:R-:W-:Y:S02]  /*110e0*/  IADD3.X R25, R2, UR7, RZ, P5, !PT ;  /* 0x0000000702197c10 */ /* 0x000fe4000affe4ff */
[----:B------:R-:W-:Y:S02]  /*110f0*/  FSETP.NEU.AND P5, PT, RZ, UR21, PT ;  /* 0x00000015ff007c0b */ /* 0x000fe4000bfad000 */
[----:B------:R-:W-:-:S02]  /*11100*/  IADD3 R30, P6, R30, UR6, RZ ;  /* 0x000000061e1e7c10 */ /* 0x000fc4000ffde0ff */
[C-C-:B------:R-:W-:Y:S02]  /*11110*/  IADD3.X R29, R31.reuse, UR7, R38.reuse, P2, P3 ;  /* 0x000000071f1d7c10 */ /* 0x140fe400097e6426 */
[----:B------:R-:W-:Y:S02]  /*11120*/  IADD3.X R27, R2, UR7, R38, P0, P1 ;  /* 0x00000007021b7c10 */ /* 0x000fe400087e2426 */
[----:B------:R-:W-:-:S05]  /*11130*/  IADD3.X R31, R31, UR7, RZ, P6, !PT ;  /* 0x000000071f1f7c10 */ /* 0x000fca000b7fe4ff */
[----:B------:R-:W-:Y:S05]  /*11140*/  @!P5 BRA `(.L_x_38) ;  /* 0x000000d800f8d947 */ /* 0x000fea0003800000 */
[----:B------:R-:W-:Y:S01]  /*11150*/  ULDC.64 UR6, c[0x0][0x5b8] ;  /* 0x00016e0000067ab9 */ /* 0x000fe20000000a00 */
[----:B------:R-:W-:Y:S01]  /*11160*/  BSSY B1, `(.L_x_39) ;  /* 0x0000013000017945 */ /* 0x000fe20003800000 */
[----:B------:R-:W-:Y:S01]  /*11170*/  IMAD.U32 R2, RZ, RZ, UR6 ;  /* 0x00000006ff027e24 */ /* 0x000fe2000f8e00ff */
[----:B------:R-:W-:-:S03]  /*11180*/  UIMAD UR6, UR11, UR6, URZ ;  /* 0x000000060b0672a4 */ /* 0x000fc6000f8e023f */
[----:B------:R-:W-:Y:S01]  /*11190*/  IMAD.WIDE.U32 R32, R2, UR10, R32 ;  /* 0x0000000a02207c25 */ /* 0x000fe2000f8e0020 */
[----:B------:R-:W-:-:S03]  /*111a0*/  UIMAD UR6, UR10, UR7, UR6 ;  /* 0x000000070a0672a4 */ /* 0x000fc6000f8e0206 */
[----:B------:R-:W-:Y:S01]  /*111b0*/  IMAD.MOV.U32 R38, RZ, RZ, R32 ;  /* 0x000000ffff267224 */ /* 0x000fe200078e0020 */
[----:B------:R-:W-:Y:S02]  /*111c0*/  ULDC.64 UR10, c[0x0][0x5a8] ;  /* 0x00016a00000a7ab9 */ /* 0x000fe40000000a00 */
[----:B------:R-:W-:Y:S01]  /*111d0*/  VIADD R39, R33, UR6 ;  /* 0x0000000621277c36 */ /* 0x000fe20008000000 */
[----:B------:R-:W-:Y:S02]  /*111e0*/  ULDC.64 UR6, c[0x0][0x5b0] ;  /* 0x00016c0000067ab9 */ /* 0x000fe40000000a00 */
[----:B------:R-:W-:Y:S02]  /*111f0*/  IMAD R2, R37, UR6, RZ ;  /* 0x0000000625027c24 */ /* 0x000fe4000f8e02ff */
[----:B------:R-:W-:-:S04]  /*11200*/  IMAD.WIDE.U32 R32, R35, UR6, R38 ;  /* 0x0000000623207c25 */ /* 0x000fc8000f8e0026 */
[----:B------:R-:W-:Y:S01]  /*11210*/  IMAD R2, R35, UR7, R2 ;  /* 0x0000000723027c24 */ /* 0x000fe2000f8e0202 */
[----:B------:R-:W-:-:S04]  /*11220*/  IADD3 R32, P0, R32, UR10, RZ ;  /* 0x0000000a20207c10 */ /* 0x000fc8000ff1e0ff */
[--C-:B------:R-:W-:Y:S02]  /*11230*/  IADD3.X R33, R33, UR11, R2.reuse, P0, !PT ;  /* 0x0000000b21217c10 */ /* 0x100fe400087fe402 */
[----:B------:R-:W-:Y:S02]  /*11240*/  ISETP.GE.AND P0, PT, R34, 0x1, PT ;  /* 0x000000012200780c */ /* 0x000fe40003f06270 */
[----:B------:R-:W-:Y:S02]  /*11250*/  PRMT R2, RZ, 0x7610, R2 ;  /* 0x00007610ff027816 */ /* 0x000fe40000000002 */
[----:B------:R-:W-:-:S13]  /*11260*/  ISETP.LT.OR P1, PT, R0, 0x1, !P0 ;  /* 0x000000010000780c */ /* 0x000fda0004721670 */
[----:B------:R-:W-:Y:S05]  /*11270*/  @P1 BRA `(.L_x_40) ;  /* 0x0000000000041947 */ /* 0x000fea0003800000 */
[----:B------:R0:W5:Y:S02]  /*11280*/  LDG.E.U8 R2, desc[UR14][R32.64] ;  /* 0x0000000e20027981 */ /* 0x000164000c1e1100 */
.L_x_40:
[----:B------:R-:W-:Y:S05]  /*11290*/  BSYNC B1 ;  /* 0x0000000000017941 */ /* 0x000fea0003800000 */
.L_x_39:
[----:B-----5:R-:W-:Y:S01]  /*112a0*/  LOP3.LUT R2, R2, 0xff, RZ, 0xc0, !PT ;  /* 0x000000ff02027812 */ /* 0x020fe200078ec0ff */
[----:B------:R-:W-:Y:S03]  /*112b0*/  BSSY B1, `(.L_x_41) ;  /* 0x000000b000017945 */ /* 0x000fe60003800000 */
[----:B------:R-:W-:-:S05]  /*112c0*/  F2FP.F16.E4M3.UNPACK_B R2, R2 ;  /* 0x00000002ff02723e */ /* 0x000fca00020006ff */
[----:B------:R-:W-:-:S05]  /*112d0*/  HADD2.F32 R2, -RZ, R2.H0_H0 ;  /* 0x20000002ff027230 */ /* 0x000fca0000004100 */
[----:B------:R-:W-:-:S04]  /*112e0*/  FMUL R2, R2, UR21 ;  /* 0x0000001502027c20 */ /* 0x000fc80008400000 */
[--C-:B------:R-:W-:Y:S01]  /*112f0*/  FFMA R3, R3, UR20, R2.reuse ;  /* 0x0000001403037c23 */ /* 0x100fe20008000002 */
[----:B------:R-:W-:-:S04]  /*11300*/  PRMT R2, RZ, 0x7610, R2 ;  /* 0x00007610ff027816 */ /* 0x000fc80000000002 */
[----:B------:R-:W-:-:S05]  /*11310*/  F2FP.SATFINITE.E4M3.F32.PACK_AB_MERGE_C R3, RZ, R3, RZ ;  /* 0x00000003ff03723e */ /* 0x000fca00048070ff */
[----:B------:R2:W-:Y:S01]  /*11320*/  @!P1 STG.E.U8 desc[UR14][R24.64], R3 ;  /* 0x0000000318009986 */ /* 0x0005e2000c10110e */
[----:B------:R-:W-:-:S13]  /*11330*/  ISETP.LT.OR P1, PT, R0, 0x2, !P0 ;  /* 0x000000020000780c */ /* 0x000fda0004721670 */
[----:B--2---:R-:W-:Y:S05]  /*11340*/  @P1 BRA `(.L_x_42) ;  /* 0x0000000000041947 */ /* 0x004fea0003800000 */
[----:B------:R2:W5:Y:S02]  /*11350*/  LDG.E.U8 R2, desc[UR14][R32.64+0x1] ;  /* 0x0000010e20027981 */ /* 0x000564000c1e1100 */
.L_x_42:
[----:B------:R-:W-:Y:S05]  /*11360*/  BSYNC B1 ;  /* 0x0000000000017941 */ /* 0x000fea0003800000 */
.L_x_41:
[----:B-----5:R-:W-:Y:S01]  /*11370*/  LOP3.LUT R2, R2, 0xff, RZ, 0xc0, !PT ;  /* 0x000000ff02027812 */ /* 0x020fe200078ec0ff */
[----:B------:R-:W-:Y:S03]  /*11380*/  BSSY B1, `(.L_x_43) ;  /* 0x0000013000017945 */ /* 0x000fe60003800000 */
[----:B------:R-:W-:-:S05]  /*11390*/  F2FP.F16.E4M3.UNPACK_B R2, R2 ;  /* 0x00000002ff02723e */ /* 0x000fca00020006ff */
[----:B------:R-:W-:-:S05]  /*113a0*/  HADD2.F32 R2, -RZ, R2.H0_H0 ;  /* 0x20000002ff027230 */ /* 0x000fca0000004100 */
[----:B------:R-:W-:-:S04]  /*113b0*/  FMUL R2, R2, UR21 ;  /* 0x0000001502027c20 */ /* 0x000fc80008400000 */
[----:B------:R-:W-:-:S05]  /*113c0*/  FFMA R4, R4, UR20, R2 ;  /* 0x0000001404047c23 */ /* 0x000fca0008000002 */
[----:B------:R-:W-:-:S05]  /*113d0*/  F2FP.SATFINITE.E4M3.F32.PACK_AB_MERGE_C R4, RZ, R4, RZ ;  /* 0x00000004ff04723e */ /* 0x000fca00048070ff */
[----:B------:R3:W-:Y:S01]  /*113e0*/  @!P1 STG.E.U8 desc[UR14][R24.64+0x1], R4 ;  /* 0x0000010418009986 */ /* 0x0007e2000c10110e */
[----:B------:R-:W-:-:S05]  /*113f0*/  IADD3 R2, P1, R35, 0x8, RZ ;  /* 0x0000000823027810 */ /* 0x000fca0007f3e0ff */
[----:B------:R-:W-:-:S04]  /*11400*/  IMAD.X R3, RZ, RZ, R37, P1 ;  /* 0x000000ffff037224 */ /* 0x000fc800008e0625 */
[----:B------:R-:W-:-:S04]  /*11410*/  IMAD R3, R3, UR6, RZ ;  /* 0x0000000603037c24 */ /* 0x000fc8000f8e02ff */
[C---:B---3--:R-:W-:Y:S02]  /*11420*/  IMAD R4, R2.reuse, UR7, R3 ;  /* 0x0000000702047c24 */ /* 0x048fe4000f8e0203 */
[----:B------:R-:W-:-:S03]  /*11430*/  IMAD.WIDE.U32 R2, R2, UR6, R38 ;  /* 0x0000000602027c25 */ /* 0x000fc6000f8e0026 */
[----:B------:R-:W-:-:S04]  /*11440*/  IADD3 R2, P1, R2, UR10, RZ ;  /* 0x0000000a02027c10 */ /* 0x000fc8000ff3e0ff */
[--C-:B------:R-:W-:Y:S02]  /*11450*/  IADD3.X R3, R3, UR11, R4.reuse, P1, !PT ;  /* 0x0000000b03037c10 */ /* 0x100fe40008ffe404 */
[----:B------:R-:W-:Y:S02]  /*11460*/  ISETP.GE.AND P1, PT, R34, 0x9, PT ;  /* 0x000000092200780c */ /* 0x000fe40003f26270 */
[----:B------:R-:W-:Y:S02]  /*11470*/  PRMT R4, RZ, 0x7610, R4 ;  /* 0x00007610ff047816 */ /* 0x000fe40000000004 */
[----:B------:R-:W-:-:S13]  /*11480*/  ISETP.LT.OR P2, PT, R0, 0x1, !P1 ;  /* 0x000000010000780c */ /* 0x000fda0004f41670 */
[----:B------:R-:W-:Y:S05]  /*11490*/  @P2 BRA `(.L_x_44) ;  /* 0x0000000000042947 */ /* 0x000fea0003800000 */
[----:B------:R3:W5:Y:S02]  /*114a0*/  LDG.E.U8 R4, desc[UR14][R2.64] ;  /* 0x0000000e02047981 */ /* 0x000764000c1e1100 */
.L_x_44:
[----:B------:R-:W-:Y:S05]  /*114b0*/  BSYNC B1 ;  /* 0x0000000000017941 */ /* 0x000fea0003800000 */
.L_x_43:
        /* <DEDUP_REMOVED lines=10> */
[----:B----4-:R-:W-:Y:S05]  /*11560*/  @P2 BRA `(.L_x_46) ;  /* 0x0000000000042947 */ /* 0x010fea0003800000 */
[----:B------:R4:W5:Y:S02]  /*11570*/  LDG.E.U8 R4, desc[UR14][R2.64+0x1] ;  /* 0x0000010e02047981 */ /* 0x000964000c1e1100 */
.L_x_46:
[----:B------:R-:W-:Y:S05]  /*11580*/  BSYNC B1 ;  /* 0x0000000000017941 */ /* 0x000fea0003800000 */
.L_x_45:
[----:B-----5:R-:W-:Y:S01]  /*11590*/  LOP3.LUT R4, R4, 0xff, RZ, 0xc0, !PT ;  /* 0x000000ff04047812 */ /* 0x020fe200078ec0ff */
[----:B------:R-:W-:Y:S01]  /*115a0*/  BSSY B1, `(.L_x_47) ;  /* 0x000000b000017945 */ /* 0x000fe20003800000 */
[----:B------:R-:W-:Y:S02]  /*115b0*/  ISETP.LT.OR P3, PT, R0, 0x9, !P0 ;  /* 0x000000090000780c */ /* 0x000fe40004761670 */
[----:B------:R-:W-:-:S05]  /*115c0*/  F2FP.F16.E4M3.UNPACK_B R4, R4 ;  /* 0x00000004ff04723e */ /* 0x000fca00020006ff */
[----:B------:R-:W-:-:S05]  /*115d0*/  HADD2.F32 R4, -RZ, R4.H0_H0 ;  /* 0x20000004ff047230 */ /* 0x000fca0000004100 */
[----:B------:R-:W-:-:S04]  /*115e0*/  FMUL R4, R4, UR21 ;  /* 0x0000001504047c20 */ /* 0x000fc80008400000 */
[--C-:B------:R-:W-:Y:S01]  /*115f0*/  FFMA R6, R6, UR20, R4.reuse ;  /* 0x0000001406067c23 */ /* 0x100fe20008000004 */
[----:B------:R-:W-:-:S04]  /*11600*/  PRMT R4, RZ, 0x7610, R4 ;  /* 0x00007610ff047816 */ /* 0x000fc80000000004 */
[----:B------:R-:W-:-:S05]  /*11610*/  F2FP.SATFINITE.E4M3.F32.PACK_AB_MERGE_C R6, RZ, R6, RZ ;  /* 0x00000006ff06723e */ /* 0x000fca00048070ff */
[----:B------:R0:W-:Y:S01]  /*11620*/  @!P2 STG.E.U8 desc[UR14][R26.64+0x1], R6 ;  /* 0x000001061a00a986 */ /* 0x0001e2000c10110e */
[----:B------:R-:W-:Y:S05]  /*11630*/  @P3 BRA `(.L_x_48) ;  /* 0x0000000000043947 */ /* 0x000fea0003800000 */
[----:B------:R0:W5:Y:S02]  /*11640*/  LDG.E.U8 R4, desc[UR14][R32.64+0x8] ;  /* 0x0000080e20047981 */ /* 0x000164000c1e1100 */
.L_x_48:
[----:B------:R-:W-:Y:S05]  /*11650*/  BSYNC B1 ;  /* 0x0000000000017941 */ /* 0x000fea0003800000 */
.L_x_47:
        /* <DEDUP_REMOVED lines=12> */
.L_x_50:
[----:B------:R-:W-:Y:S05]  /*11720*/  BSYNC B1 ;  /* 0x0000000000017941 */ /* 0x000fea0003800000 */
.L_x_49:
        /* <DEDUP_REMOVED lines=12> */
.L_x_52:
[----:B------:R-:W-:Y:S05]  /*117f0*/  BSYNC B1 ;  /* 0x0000000000017941 */ /* 0x000fea0003800000 */
.L_x_51:
        /* <DEDUP_REMOVED lines=12> */
.L_x_54:
[----:B------:R-:W-:Y:S05]  /*118c0*/  BSYNC B1 ;  /* 0x0000000000017941 */ /* 0x000fea0003800000 */
.L_x_53:
        /* <DEDUP_REMOVED lines=12> */
.L_x_56:
[----:B------:R-:W-:Y:S05]  /*11990*/  BSYNC B1 ;  /* 0x0000000000017941 */ /* 0x000fea0003800000 */
.L_x_55:
        /* <DEDUP_REMOVED lines=12> */
.L_x_58:
[----:B------:R-:W-:Y:S05]  /*11a60*/  BSYNC B1 ;  /* 0x0000000000017941 */ /* 0x000fea0003800000 */
.L_x_57:
        /* <DEDUP_REMOVED lines=12> */
.L_x_60:
[----:B------:R-:W-:Y:S05]  /*11b30*/  BSYNC B1 ;  /* 0x0000000000017941 */ /* 0x000fea0003800000 */
.L_x_59:
        /* <DEDUP_REMOVED lines=12> */
.L_x_62:
[----:B------:R-:W-:Y:S05]  /*11c00*/  BSYNC B1 ;  /* 0x0000000000017941 */ /* 0x000fea0003800000 */
.L_x_61:
        /* <DEDUP_REMOVED lines=12> */
.L_x_64:
[----:B------:R-:W-:Y:S05]  /*11cd0*/  BSYNC B1 ;  /* 0x0000000000017941 */ /* 0x000fea0003800000 */
.L_x_63:
        /* <DEDUP_REMOVED lines=12> */
.L_x_66:
[----:B------:R-:W-:Y:S05]  /*11da0*/  BSYNC B1 ;  /* 0x0000000000017941 */ /* 0x000fea0003800000 */
.L_x_65:
        /* <DEDUP_REMOVED lines=12> */
.L_x_68:
[----:B------:R-:W-:Y:S05]  /*11e70*/  BSYNC B1 ;  /* 0x0000000000017941 */ /* 0x000fea0003800000 */
.L_x_67:
        /* <DEDUP_REMOVED lines=12> */
.L_x_70:
[----:B------:R-:W-:Y:S05]  /*11f40*/  BSYNC B1 ;  /* 0x0000000000017941 */ /* 0x000fea0003800000 */
.L_x_69:
        /* <DEDUP_REMOVED lines=12> */
.L_x_72:
[----:B------:R-:W-:Y:S05]  /*12010*/  BSYNC B1 ;  /* 0x0000000000017941 */ /* 0x000fea0003800000 */
.L_x_71:
        /* <DEDUP_REMOVED lines=12> */
.L_x_74:
[----:B------:R-:W-:Y:S05]  /*120e0*/  BSYNC B1 ;  /* 0x0000000000017941 */ /* 0x000fea0003800000 */
.L_x_73:
        /* <DEDUP_REMOVED lines=12> */
.L_x_76:
[----:B------:R-:W-:Y:S05]  /*121b0*/  BSYNC B1 ;  /* 0x0000000000017941 */ /* 0x000fea0003800000 */
.L_x_75:
        /* <DEDUP_REMOVED lines=12> */
.L_x_78:
[----:B------:R-:W-:Y:S05]  /*12280*/  BSYNC B1 ;  /* 0x0000000000017941 */ /* 0x000fea0003800000 */
.L_x_77:
        /* <DEDUP_REMOVED lines=12> */
.L_x_80:
[----:B------:R-:W-:Y:S05]  /*12350*/  BSYNC B1 ;  /* 0x0000000000017941 */ /* 0x000fea0003800000 */
.L_x_79:
        /* <DEDUP_REMOVED lines=12> */
.L_x_82:
[----:B------:R-:W-:Y:S05]  /*12420*/  BSYNC B1 ;  /* 0x0000000000017941 */ /* 0x000fea0003800000 */
.L_x_81:
        /* <DEDUP_REMOVED lines=12> */
.L_x_84:
[----:B------:R-:W-:Y:S05]  /*124f0*/  BSYNC B1 ;  /* 0x0000000000017941 */ /* 0x000fea0003800000 */
.L_x_83:
        /* <DEDUP_REMOVED lines=12> */
.L_x_86:
[----:B------:R-:W-:Y:S05]  /*125c0*/  BSYNC B1 ;  /* 0x0000000000017941 */ /* 0x000fea0003800000 */
.L_x_85:
        /* <DEDUP_REMOVED lines=12> */
.L_x_88:
[----:B------:R-:W-:Y:S05]  /*12690*/  BSYNC B1 ;  /* 0x0000000000017941 */ /* 0x000fea0003800000 */
.L_x_87:
        /* <DEDUP_REMOVED lines=12> */
.L_x_90:
[----:B------:R-:W-:Y:S05]  /*12760*/  BSYNC B1 ;  /* 0x0000000000017941 */ /* 0x000fea0003800000 */
.L_x_89:
        /* <DEDUP_REMOVED lines=12> */
.L_x_92:
[----:B------:R-:W-:Y:S05]  /*12830*/  BSYNC B1 ;  /* 0x0000000000017941 */ /* 0x000fea0003800000 */
.L_x_91:
        /* <DEDUP_REMOVED lines=12> */
.L_x_94:
[----:B------:R-:W-:Y:S05]  /*12900*/  BSYNC B1 ;  /* 0x0000000000017941 */ /* 0x000fea0003800000 */
.L_x_93:
        /* <DEDUP_REMOVED lines=12> */
.L_x_96:
[----:B------:R-:W-:Y:S05]  /*129d0*/  BSYNC B1 ;  /* 0x0000000000017941 */ /* 0x000fea0003800000 */
.L_x_95:
        /* <DEDUP_REMOVED lines=12> */
.L_x_98:
[----:B------:R-:W-:Y:S05]  /*12aa0*/  BSYNC B1 ;  /* 0x0000000000017941 */ /* 0x000fea0003800000 */
.L_x_97:
        /* <DEDUP_REMOVED lines=12> */
.L_x_100:
[----:B------:R-:W-:Y:S05]  /*12b70*/  BSYNC B1 ;  /* 0x0000000000017941 */ /* 0x000fea0003800000 */
.L_x_99:
        /* <DEDUP_REMOVED lines=12> */
.L_x_102:
[----:B------:R-:W-:Y:S05]  /*12c40*/  BSYNC B1 ;  /* 0x0000000000017941 */ /* 0x000fea0003800000 */
.L_x_101:
        /* <DEDUP_REMOVED lines=12> */
.L_x_104:
[----:B------:R-:W-:Y:S05]  /*12d10*/  BSYNC B1 ;  /* 0x0000000000017941 */ /* 0x000fea0003800000 */
.L_x_103:
        /* <DEDUP_REMOVED lines=12> */
.L_x_106:
[----:B------:R-:W-:Y:S05]  /*12de0*/  BSYNC B1 ;  /* 0x0000000000017941 */ /* 0x000fea0003800000 */
.L_x_105:
        /* <DEDUP_REMOVED lines=12> */
.L_x_108:
[----:B------:R-:W-:Y:S05]  /*12eb0*/  BSYNC B1 ;  /* 0x0000000000017941 */ /* 0x000fea0003800000 */
.L_x_107:
        /* <DEDUP_REMOVED lines=12> */
.L_x_110:
[----:B------:R-:W-:Y:S05]  /*12f80*/  BSYNC B1 ;  /* 0x0000000000017941 */ /* 0x000fea0003800000 */
.L_x_109:
        /* <DEDUP_REMOVED lines=12> */
.L_x_112:
[----:B------:R-:W-:Y:S05]  /*13050*/  BSYNC B1 ;  /* 0x0000000000017941 */ /* 0x000fea0003800000 */
.L_x_111:
        /* <DEDUP_REMOVED lines=12> */
.L_x_114:
[----:B------:R-:W-:Y:S05]  /*13120*/  BSYNC B1 ;  /* 0x0000000000017941 */ /* 0x000fea0003800000 */
.L_x_113:
        /* <DEDUP_REMOVED lines=12> */
.L_x_116:
[----:B------:R-:W-:Y:S05]  /*131f0*/  BSYNC B1 ;  /* 0x0000000000017941 */ /* 0x000fea0003800000 */
.L_x_115:
        /* <DEDUP_REMOVED lines=12> */
.L_x_118:
[----:B------:R-:W-:Y:S05]  /*132c0*/  BSYNC B1 ;  /* 0x0000000000017941 */ /* 0x000fea0003800000 */
.L_x_117:
        /* <DEDUP_REMOVED lines=12> */
.L_x_120:
[----:B------:R-:W-:Y:S05]  /*13390*/  BSYNC B1 ;  /* 0x0000000000017941 */ /* 0x000fea0003800000 */
.L_x_119:
        /* <DEDUP_REMOVED lines=12> */
.L_x_122:
[----:B------:R-:W-:Y:S05]  /*13460*/  BSYNC B1 ;  /* 0x0000000000017941 */ /* 0x000fea0003800000 */
.L_x_121:
        /* <DEDUP_REMOVED lines=12> */
.L_x_124:
[----:B------:R-:W-:Y:S05]  /*13530*/  BSYNC B1 ;  /* 0x0000000000017941 */ /* 0x000fea0003800000 */
.L_x_123:
[----:B-----5:R-:W-:Y:S01]  /*13540*/  LOP3.LUT R4, R4, 0xff, RZ, 0xc0, !PT ;  /* 0x000000ff04047812 */ /* 0x020fe200078ec0ff */
[----:B------:R-:W-:Y:S01]  /*13550*/  BSSY B1, `(.L_x_125) ;  /* 0x000000b000017945 */ /* 0x000fe20003800000 */
[----:B------:R-:W-:Y:S02]  /*13560*/  ISETP.LT.OR P2, PT, R0, 0x52, !P1 ;  /* 0x000000520000780c */ /* 0x000fe40004f41670 */
[----:B------:R-:W-:-:S05]  /*13570*/  F2FP.F16.E4M3.UNPACK_B R4, R4 ;  /* 0x00000004ff04723e */ /* 0x000fca00020006ff */
[----:B------:R-:W-:-:S05]  /*13580*/  HADD2.F32 R4, -RZ, R4.H0_H0 ;  /* 0x20000004ff047230 */ /* 0x000fca0000004100 */
[----:B------:R-:W-:-:S04]  /*13590*/  FMUL R4, R4, UR21 ;  /* 0x0000001504047c20 */ /* 0x000fc80008400000 */
[----:B------:R-:W-:-:S05]  /*135a0*/  FFMA R4, R173, UR20, R4 ;  /* 0x00000014ad047c23 */ /* 0x000fca0008000004 */
[----:B------:R-:W-:Y:S02]  /*135b0*/  F2FP.SATFINITE.E4M3.F32.PACK_AB_MERGE_C R5, RZ, R4, RZ ;  /* 0x00000004ff05723e */ /* 0x000fe400048070ff */
[----:B------:R-:W-:-:S03]  /*135c0*/  PRMT R4, RZ, 0x7610, R4 ;  /* 0x00007610ff047816 */ /* 0x000fc60000000004 */
[----:B------:R0:W-:Y:S01]  /*135d0*/  @!P3 STG.E.U8 desc[UR14][R26.64+0x50], R5 ;  /* 0x000050051a00b986 */ /* 0x0001e2000c10110e */
[----:B------:R-:W-:Y:S05]  /*135e0*/  @P2 BRA `(.L_x_126) ;  /* 0x0000000000042947 */ /* 0x000fea0003800000 */
[----:B------:R0:W5:Y:S02]  /*135f0*/  LDG.E.U8 R4, desc[UR14][R2.64+0x51] ;  /* 0x0000510e02047981 */ /* 0x000164000c1e1100 */
.L_x_126:
[----:B------:R-:W-:Y:S05]  /*13600*/  BSYNC B1 ;  /* 0x0000000000017941 */ /* 0x000fea0003800000 */
.L_x_125:
[----:B-----5:R-:W-:Y:S01]  /*13610*/  LOP3.LUT R4, R4, 0xff, RZ, 0xc0, !PT ;  /* 0x000000ff04047812 */ /* 0x020fe200078ec0ff */
[----:B------:R-:W-:Y:S01]  /*13620*/  BSSY B1, `(.L_x_127) ;  /* 0x000000b000017945 */ /* 0x000fe20003800000 */
[----:B------:R-:W-:Y:S02]  /*13630*/  ISETP.LT.OR P3, PT, R0, 0x59, !P0 ;  /* 0x000000590000780c */ /* 0x000fe40004761670 */
[----:B------:R-:W-:-:S05]  /*13640*/  F2FP.F16.E4M3.UNPACK_B R4, R4 ;  /* 0x00000004ff04723e */ /* 0x000fca00020006ff */
[----:B------:R-:W-:-:S05]  /*13650*/  HADD2.F32 R4, -RZ, R4.H0_H0 ;  /* 0x20000004ff047230 */ /* 0x000fca0000004100 */
[----:B------:R-:W-:-:S04]  /*13660*/  FMUL R4, R4, UR21 ;  /* 0x0000001504047c20 */ /* 0x000fc80008400000 */
[----:B------:R-:W-:-:S05]  /*13670*/  FFMA R4, R174, UR20, R4 ;  /* 0x00000014ae047c23 */ /* 0x000fca0008000004 */
[----:B0-----:R-:W-:Y:S02]  /*13680*/  F2FP.SATFINITE.E4M3.F32.PACK_AB_MERGE_C R5, RZ, R4, RZ ;  /* 0x00000004ff05723e */ /* 0x001fe400048070ff */
[----:B------:R-:W-:-:S03]  /*13690*/  PRMT R4, RZ, 0x7610, R4 ;  /* 0x00007610ff047816 */ /* 0x000fc60000000004 */
[----:B------:R0:W-:Y:S01]  /*136a0*/  @!P2 STG.E.U8 desc[UR14][R26.64+0x51], R5 ;  /* 0x000051051a00a986 */ /* 0x0001e2000c10110e */
[----:B------:R-:W-:Y:S05]  /*136b0*/  @P3 BRA `(.L_x_128) ;  /* 0x0000000000043947 */ /* 0x000fea0003800000 */
[----:B------:R0:W5:Y:S02]  /*136c0*/  LDG.E.U8 R4, desc[UR14][R32.64+0x58] ;  /* 0x0000580e20047981 */ /* 0x000164000c1e1100 */
.L_x_128:
[----:B------:R-:W-:Y:S05]  /*136d0*/  BSYNC B1 ;  /* 0x0000000000017941 */ /* 0x000fea0003800000 */
.L_x_127:
        /* <DEDUP_REMOVED lines=12> */
.L_x_130:
[----:B------:R-:W-:Y:S05]  /*137a0*/  BSYNC B1 ;  /* 0x0000000000017941 */ /* 0x000fea0003800000 */
.L_x_129:
[----:B-----5:R-:W-:Y:S01]  /*137b0*/  LOP3.LUT R4, R4, 0xff, RZ, 0xc0, !PT ;  /* 0x000000ff04047812 */ /* 0x020fe200078ec0ff */
[----:B------:R-:W-:Y:S01]  /*137c0*/  BSSY B1, `(.L_x_131) ;  /* 0x000000b000017945 */ /* 0x000fe20003800000 */
[----:B------:R-:W-:Y:S02]  /*137d0*/  ISETP.LT.OR P3, PT, R0, 0x59, !P1 ;  /* 0x000000590000780c */ /* 0x000fe40004f61670 */
[----:B------:R-:W-:-:S05]  /*137e0*/  F2FP.F16.E4M3.UNPACK_B R4, R4 ;  /* 0x00000004ff04723e */ /* 0x000fca00020006ff */
[----:B------:R-:W-:-:S05]  /*137f0*/  HADD2.F32 R4, -RZ, R4.H0_H0 ;  /* 0x20000004ff047230 */ /* 0x000fca0000004100 */
[----:B0-----:R-:W-:Y:S01]  /*13800*/  FMUL R5, R4, UR21 ;  /* 0x0000001504057c20 */ /* 0x001fe20008400000 */
[----:B------:R-:W-:-:S03]  /*13810*/  PRMT R4, RZ, 0x7610, R4 ;  /* 0x00007610ff047816 */ /* 0x000fc60000000004 */
[----:B------:R-:W-:-:S05]  /*13820*/  FFMA R5, R176, UR20, R5 ;  /* 0x00000014b0057c23 */ /* 0x000fca0008000005 */
[----:B------:R-:W-:-:S05]  /*13830*/  F2FP.SATFINITE.E4M3.F32.PACK_AB_MERGE_C R5, RZ, R5, RZ ;  /* 0x00000005ff05723e */ /* 0x000fca00048070ff */
[----:B------:R0:W-:Y:S01]  /*13840*/  @!P2 STG.E.U8 desc[UR14][R24.64+0x59], R5 ;  /* 0x000059051800a986 */ /* 0x0001e2000c10110e */
[----:B------:R-:W-:Y:S05]  /*13850*/  @P3 BRA `(.L_x_132) ;  /* 0x0000000000043947 */ /* 0x000fea0003800000 */
[----:B------:R0:W5:Y:S02]  /*13860*/  LDG.E.U8 R4, desc[UR14][R2.64+0x58] ;  /* 0x0000580e02047981 */ /* 0x000164000c1e1100 */
.L_x_132:
[----:B------:R-:W-:Y:S05]  /*13870*/  BSYNC B1 ;  /* 0x0000000000017941 */ /* 0x000fea0003800000 */
.L_x_131:
        /* <DEDUP_REMOVED lines=12> */
.L_x_134:
[----:B------:R-:W-:Y:S05]  /*13940*/  BSYNC B1 ;  /* 0x0000000000017941 */ /* 0x000fea0003800000 */
.L_x_133:
        /* <DEDUP_REMOVED lines=12> */
.L_x_136:
[----:B------:R-:W-:Y:S05]  /*13a10*/  BSYNC B1 ;  /* 0x0000000000017941 */ /* 0x000fea0003800000 */
.L_x_135:
        /* <DEDUP_REMOVED lines=12> */
.L_x_138:
[----:B------:R-:W-:Y:S05]  /*13ae0*/  BSYNC B1 ;  /* 0x0000000000017941 */ /* 0x000fea0003800000 */
.L_x_137:
        /* <DEDUP_REMOVED lines=12> */
.L_x_140:
[----:B------:R-:W-:Y:S05]  /*13bb0*/  BSYNC B1 ;  /* 0x0000000000017941 */ /* 0x000fea0003800000 */
.L_x_139:
        /* <DEDUP_REMOVED lines=12> */
.L_x_142:
[----:B------:R-:W-:Y:S05]  /*13c80*/  BSYNC B1 ;  /* 0x0000000000017941 */ /* 0x000fea0003800000 */
.L_x_141:
        /* <DEDUP_REMOVED lines=12> */
.L_x_144:
[----:B------:R-:W-:Y:S05]  /*13d50*/  BSYNC B1 ;  /* 0x0000000000017941 */ /* 0x000fea0003800000 */
.L_x_143:
        /* <DEDUP_REMOVED lines=12> */
.L_x_146:
[----:B------:R-:W-:Y:S05]  /*13e20*/  BSYNC B1 ;  /* 0x0000000000017941 */ /* 0x000fea0003800000 */
.L_x_145:
        /* <DEDUP_REMOVED lines=12> */
.L_x_148:
[----:B------:R-:W-:Y:S05]  /*13ef0*/  BSYNC B1 ;  /* 0x0000000000017941 */ /* 0x000fea0003800000 */
.L_x_147:
        /* <DEDUP_REMOVED lines=12> */
.L_x_150:
[----:B------:R-:W-:Y:S05]  /*13fc0*/  BSYNC B1 ;  /* 0x0000000000017941 */ /* 0x000fea0003800000 */
.L_x_149:
        /* <DEDUP_REMOVED lines=12> */
.L_x_152:
[----:B------:R-:W-:Y:S05]  /*14090*/  BSYNC B1 ;  /* 0x0000000000017941 */ /* 0x000fea0003800000 */
.L_x_151:
        /* <DEDUP_REMOVED lines=12> */
.L_x_154:
[----:B------:R-:W-:Y:S05]  /*14160*/  BSYNC B1 ;  /* 0x0000000000017941 */ /* 0x000fea0003800000 */
.L_x_153:
        /* <DEDUP_REMOVED lines=12> */
.L_x_156:
[----:B------:R-:W-:Y:S05]  /*14230*/  BSYNC B1 ;  /* 0x0000000000017941 */ /* 0x000fea0003800000 */
.L_x_155:
        /* <DEDUP_REMOVED lines=12> */
.L_x_158:
[----:B------:R-:W-:Y:S05]  /*14300*/  BSYNC B1 ;  /* 0x0000000000017941 */ /* 0x000fea0003800000 */
.L_x_157:
        /* <DEDUP_REMOVED lines=12> */
.L_x_160:
[----:B------:R-:W-:Y:S05]  /*143d0*/  BSYNC B1 ;  /* 0x0000000000017941 */ /* 0x000fea0003800000 */
.L_x_159:
        /* <DEDUP_REMOVED lines=12> */
.L_x_162:
[----:B------:R-:W-:Y:S05]  /*144a0*/  BSYNC B1 ;  /* 0x0000000000017941 */ /* 0x000fea0003800000 */
.L_x_161:
        /* <DEDUP_REMOVED lines=12> */
.L_x_164:
[----:B------:R-:W-:Y:S05]  /*14570*/  BSYNC B1 ;  /* 0x0000000000017941 */ /* 0x000fea0003800000 */
.L_x_163:
        /* <DEDUP_REMOVED lines=12> */
.L_x_166:
[----:B------:R-:W-:Y:S05]  /*14640*/  BSYNC B1 ;  /* 0x0000000000017941 */ /* 0x000fea0003800000 */
.L_x_165:
        /* <DEDUP_REMOVED lines=12> */
.L_x_168:
[----:B------:R-:W-:Y:S05]  /*14710*/  BSYNC B1 ;  /* 0x0000000000017941 */ /* 0x000fea0003800000 */
.L_x_167:
        /* <DEDUP_REMOVED lines=12> */
.L_x_170:
[----:B------:R-:W-:Y:S05]  /*147e0*/  BSYNC B1 ;  /* 0x0000000000017941 */ /* 0x000fea0003800000 */
.L_x_169:
        /* <DEDUP_REMOVED lines=12> */
.L_x_172:
[----:B------:R-:W-:Y:S05]  /*148b0*/  BSYNC B1 ;  /* 0x0000000000017941 */ /* 0x000fea0003800000 */
.L_x_171:
        /* <DEDUP_REMOVED lines=12> */
.L_x_174:
[----:B------:R-:W-:Y:S05]  /*14980*/  BSYNC B1 ;  /* 0x0000000000017941 */ /* 0x000fea0003800000 */
.L_x_173:
        /* <DEDUP_REMOVED lines=12> */
.L_x_176:
[----:B------:R-:W-:Y:S05]  /*14a50*/  BSYNC B1 ;  /* 0x0000000000017941 */ /* 0x000fea0003800000 */
.L_x_175:
        /* <DEDUP_REMOVED lines=12> */
.L_x_178:
[----:B------:R-:W-:Y:S05]  /*14b20*/  BSYNC B1 ;  /* 0x0000000000017941 */ /* 0x000fea0003800000 */
.L_x_177:
        /* <DEDUP_REMOVED lines=12> */
.L_x_180:
[----:B------:R-:W-:Y:S05]  /*14bf0*/  BSYNC B1 ;  /* 0x0000000000017941 */ /* 0x000fea0003800000 */
.L_x_179:
        /* <DEDUP_REMOVED lines=12> */
.L_x_182:
[----:B------:R-:W-:Y:S05]  /*14cc0*/  BSYNC B1 ;  /* 0x0000000000017941 */ /* 0x000fea0003800000 */
.L_x_181:
        /* <DEDUP_REMOVED lines=12> */
.L_x_184:
[----:B------:R-:W-:Y:S05]  /*14d90*/  BSYNC B1 ;  /* 0x0000000000017941 */ /* 0x000fea0003800000 */
.L_x_183:
        /* <DEDUP_REMOVED lines=12> */
.L_x_186:
[----:B------:R-:W-:Y:S05]  /*14e60*/  BSYNC B1 ;  /* 0x0000000000017941 */ /* 0x000fea0003800000 */
.L_x_185:
        /* <DEDUP_REMOVED lines=12> */
.L_x_188:
[----:B------:R-:W-:Y:S05]  /*14f30*/  BSYNC B1 ;  /* 0x0000000000017941 */ /* 0x000fea0003800000 */
.L_x_187:
        /* <DEDUP_REMOVED lines=12> */
.L_x_190:
[----:B------:R-:W-:Y:S05]  /*15000*/  BSYNC B1 ;  /* 0x0000000000017941 */ /* 0x000fea0003800000 */
.L_x_189:
        /* <DEDUP_REMOVED lines=12> */
.L_x_192:
[----:B------:R-:W-:Y:S05]  /*150d0*/  BSYNC B1 ;  /* 0x0000000000017941 */ /* 0x000fea0003800000 */
.L_x_191:
        /* <DEDUP_REMOVED lines=12> */
.L_x_194:
[----:B------:R-:W-:Y:S05]  /*151a0*/  BSYNC B1 ;  /* 0x0000000000017941 */ /* 0x000fea0003800000 */
.L_x_193:
        /* <DEDUP_REMOVED lines=12> */
.L_x_196:
[----:B------:R-:W-:Y:S05]  /*15270*/  BSYNC B1 ;  /* 0x0000000000017941 */ /* 0x000fea0003800000 */
.L_x_195:
        /* <DEDUP_REMOVED lines=12> */
.L_x_198:
[----:B------:R-:W-:Y:S05]  /*15340*/  BSYNC B1 ;  /* 0x0000000000017941 */ /* 0x000fea0003800000 */
.L_x_197:
        /* <DEDUP_REMOVED lines=12> */
.L_x_200:
[----:B------:R-:W-:Y:S05]  /*15410*/  BSYNC B1 ;  /* 0x0000000000017941 */ /* 0x000fea0003800000 */
.L_x_199:
        /* <DEDUP_REMOVED lines=12> */
.L_x_202:
[----:B------:R-:W-:Y:S05]  /*154e0*/  BSYNC B1 ;  /* 0x0000000000017941 */ /* 0x000fea0003800000 */
.L_x_201:
        /* <DEDUP_REMOVED lines=12> */
.L_x_204:
[----:B------:R-:W-:Y:S05]  /*155b0*/  BSYNC B1 ;  /* 0x0000000000017941 */ /* 0x000fea0003800000 */
.L_x_203:
        /* <DEDUP_REMOVED lines=12> */
.L_x_206:
[----:B------:R-:W-:Y:S05]  /*15680*/  BSYNC B1 ;  /* 0x0000000000017941 */ /* 0x000fea0003800000 */
.L_x_205:
        /* <DEDUP_REMOVED lines=12> */
.L_x_208:
[----:B------:R-:W-:Y:S05]  /*15750*/  BSYNC B1 ;  /* 0x0000000000017941 */ /* 0x000fea0003800000 */
.L_x_207:
        /* <DEDUP_REMOVED lines=12> */
.L_x_210:
[----:B------:R-:W-:Y:S05]  /*15820*/  BSYNC B1 ;  /* 0x0000000000017941 */ /* 0x000fea0003800000 */
.L_x_209:
        /* <DEDUP_REMOVED lines=12> */
.L_x_212:
[----:B------:R-:W-:Y:S05]  /*158f0*/  BSYNC B1 ;  /* 0x0000000000017941 */ /* 0x000fea0003800000 */
.L_x_211:
        /* <DEDUP_REMOVED lines=12> */
.L_x_214:
[----:B------:R-:W-:Y:S05]  /*159c0*/  BSYNC B1 ;  /* 0x0000000000017941 */ /* 0x000fea0003800000 */
.L_x_213:
        /* <DEDUP_REMOVED lines=12> */
.L_x_216:
[----:B------:R-:W-:Y:S05]  /*15a90*/  BSYNC B1 ;  /* 0x0000000000017941 */ /* 0x000fea0003800000 */
.L_x_215:
        /* <DEDUP_REMOVED lines=12> */
.L_x_218:
[----:B------:R-:W-:Y:S05]  /*15b60*/  BSYNC B1 ;  /* 0x0000000000017941 */ /* 0x000fea0003800000 */
.L_x_217:
        /* <DEDUP_REMOVED lines=12> */
.L_x_220:
[----:B------:R-:W-:Y:S05]  /*15c30*/  BSYNC B1 ;  /* 0x0000000000017941 */ /* 0x000fea0003800000 */
.L_x_219:
        /* <DEDUP_REMOVED lines=12> */
.L_x_222:
[----:B------:R-:W-:Y:S05]  /*15d00*/  BSYNC B1 ;  /* 0x0000000000017941 */ /* 0x000fea0003800000 */
.L_x_221:
        /* <DEDUP_REMOVED lines=12> */
.L_x_224:
[----:B------:R-:W-:Y:S05]  /*15dd0*/  BSYNC B1 ;  /* 0x0000000000017941 */ /* 0x000fea0003800000 */
.L_x_223:
        /* <DEDUP_REMOVED lines=12> */
.L_x_226:
[----:B------:R-:W-:Y:S05]  /*15ea0*/  BSYNC B1 ;  /* 0x0000000000017941 */ /* 0x000fea0003800000 */
.L_x_225:
        /* <DEDUP_REMOVED lines=12> */
.L_x_228:
[----:B------:R-:W-:Y:S05]  /*15f70*/  BSYNC B1 ;  /* 0x0000000000017941 */ /* 0x000fea0003800000 */
.L_x_227:
        /* <DEDUP_REMOVED lines=12> */
.L_x_230:
[----:B------:R-:W-:Y:S05]  /*16040*/  BSYNC B1 ;  /* 0x0000000000017941 */ /* 0x000fea0003800000 */
.L_x_229:
        /* <DEDUP_REMOVED lines=12> */
.L_x_232:
[----:B------:R-:W-:Y:S05]  /*16110*/  BSYNC B1 ;  /* 0x0000000000017941 */ /* 0x000fea0003800000 */
.L_x_231:
        /* <DEDUP_REMOVED lines=12> */
.L_x_234:
[----:B------:R-:W-:Y:S05]  /*161e0*/  BSYNC B1 ;  /* 0x0000000000017941 */ /* 0x000fea0003800000 */
.L_x_233:
        /* <DEDUP_REMOVED lines=12> */
.L_x_236:
[----:B------:R-:W-:Y:S05]  /*162b0*/  BSYNC B1 ;  /* 0x0000000000017941 */ /* 0x000fea0003800000 */
.L_x_235:
        /* <DEDUP_REMOVED lines=12> */
.L_x_238:
[----:B------:R-:W-:Y:S05]  /*16380*/  BSYNC B1 ;  /* 0x0000000000017941 */ /* 0x000fea0003800000 */
.L_x_237:
        /* <DEDUP_REMOVED lines=12> */
.L_x_240:
[----:B------:R-:W-:Y:S05]  /*16450*/  BSYNC B1 ;  /* 0x0000000000017941 */ /* 0x000fea0003800000 */
.L_x_239:
        /* <DEDUP_REMOVED lines=12> */
.L_x_242:
[----:B------:R-:W-:Y:S05]  /*16520*/  BSYNC B1 ;  /* 0x0000000000017941 */ /* 0x000fea0003800000 */
.L_x_241:
        /* <DEDUP_REMOVED lines=12> */
.L_x_244:
[----:B------:R-:W-:Y:S05]  /*165f0*/  BSYNC B1 ;  /* 0x0000000000017941 */ /* 0x000fea0003800000 */
.L_x_243:
        /* <DEDUP_REMOVED lines=12> */
.L_x_246:
[----:B------:R-:W-:Y:S05]  /*166c0*/  BSYNC B1 ;  /* 0x0000000000017941 */ /* 0x000fea0003800000 */
.L_x_245:
        /* <DEDUP_REMOVED lines=12> */
.L_x_248:
[----:B------:R-:W-:Y:S05]  /*16790*/  BSYNC B1 ;  /* 0x0000000000017941 */ /* 0x000fea0003800000 */
.L_x_247:
        /* <DEDUP_REMOVED lines=12> */
.L_x_250:
[----:B------:R-:W-:Y:S05]  /*16860*/  BSYNC B1 ;  /* 0x0000000000017941 */ /* 0x000fea0003800000 */
.L_x_249:
        /* <DEDUP_REMOVED lines=12> */
.L_x_252:
[----:B------:R-:W-:Y:S05]  /*16930*/  BSYNC B1 ;  /* 0x0000000000017941 */ /* 0x000fea0003800000 */
.L_x_251:
        /* <DEDUP_REMOVED lines=12> */
.L_x_254:
[----:B------:R-:W-:Y:S05]  /*16a00*/  BSYNC B1 ;  /* 0x0000000000017941 */ /* 0x000fea0003800000 */
.L_x_253:
[----:B0-----:R-:W2:Y:S01]  /*16a10*/  LDL.LU R5, [R1+0x200] ;  /* 0x0002000001057983 */ /* 0x001ea20000300800 */
[----:B-----5:R-:W-:Y:S01]  /*16a20*/  LOP3.LUT R4, R4, 0xff, RZ, 0xc0, !PT ;  /* 0x000000ff04047812 */ /* 0x020fe200078ec0ff */
[----:B------:R-:W-:Y:S01]  /*16a30*/  BSSY B1, `(.L_x_255) ;  /* 0x000000b000017945 */ /* 0x000fe20003800000 */
[----:B------:R-:W-:Y:S02]  /*16a40*/  ISETP.LT.OR P3, PT, R0, 0xd9, !P0 ;  /* 0x000000d90000780c */ /* 0x000fe40004761670 */
[----:B------:R-:W-:-:S05]  /*16a50*/  F2FP.F16.E4M3.UNPACK_B R4, R4 ;  /* 0x00000004ff04723e */ /* 0x000fca00020006ff */
[----:B------:R-:W-:-:S05]  /*16a60*/  HADD2.F32 R4, -RZ, R4.H0_H0 ;  /* 0x20000004ff047230 */ /* 0x000fca0000004100 */
[----:B------:R-:W-:-:S04]  /*16a70*/  FMUL R4, R4, UR21 ;  /* 0x0000001504047c20 */ /* 0x000fc80008400000 */
[----:B--2---:R-:W-:-:S05]  /*16a80*/  FFMA R4, R5, UR20, R4 ;  /* 0x0000001405047c23 */ /* 0x004fca0008000004 */
[----:B------:R-:W-:Y:S02]  /*16a90*/  F2FP.SATFINITE.E4M3.F32.PACK_AB_MERGE_C R5, RZ, R4, RZ ;  /* 0x00000004ff05723e */ /* 0x000fe400048070ff */
[----:B------:R-:W-:-:S03]  /*16aa0*/  PRMT R4, RZ, 0x7610, R4 ;  /* 0x00007610ff047816 */ /* 0x000fc60000000004 */
[----:B------:R0:W-:Y:S01]  /*16ab0*/  @!P2 STG.E.U8 desc[UR14][R26.64+0xd1], R5 ;  /* 0x0000d1051a00a986 */ /* 0x0001e2000c10110e */
[----:B------:R-:W-:Y:S05]  /*16ac0*/  @P3 BRA `(.L_x_256) ;  /* 0x0000000000043947 */ /* 0x000fea0003800000 */
[----:B------:R2:W5:Y:S02]  /*16ad0*/  LDG.E.U8 R4, desc[UR14][R32.64+0xd8] ;  /* 0x0000d80e20047981 */ /* 0x000564000c1e1100 */
.L_x_256:
[----:B------:R-:W-:Y:S05]  /*16ae0*/  BSYNC B1 ;  /* 0x0000000000017941 */ /* 0x000fea0003800000 */
.L_x_255:
[----:B0-----:R-:W3:Y:S01]  /*16af0*/  LDL.LU R5, [R1+0x204] ;  /* 0x0002040001057983 */ /* 0x001ee20000300800 */
[----:B-----5:R-:W-:Y:S01]  /*16b00*/  LOP3.LUT R4, R4, 0xff, RZ, 0xc0, !PT ;  /* 0x000000ff04047812 */ /* 0x020fe200078ec0ff */
[----:B------:R-:W-:Y:S01]  /*16b10*/  BSSY B1, `(.L_x_257) ;  /* 0x000000b000017945 */ /* 0x000fe20003800000 */
[----:B------:R-:W-:Y:S02]  /*16b20*/  ISETP.LT.OR P2, PT, R0, 0xda, !P0 ;  /* 0x000000da0000780c */ /* 0x000fe40004741670 */
[----:B------:R-:W-:-:S05]  /*16b30*/  F2FP.F16.E4M3.UNPACK_B R4, R4 ;  /* 0x00000004ff04723e */ /* 0x000fca00020006ff */
[----:B------:R-:W-:-:S05]  /*16b40*/  HADD2.F32 R4, -RZ, R4.H0_H0 ;  /* 0x20000004ff047230 */ /* 0x000fca0000004100 */
[----:B------:R-:W-:-:S04]  /*16b50*/  FMUL R4, R4, UR21 ;  /* 0x0000001504047c20 */ /* 0x000fc80008400000 */
[----:B---3--:R-:W-:-:S05]  /*16b60*/  FFMA R4, R5, UR20, R4 ;  /* 0x0000001405047c23 */ /* 0x008fca0008000004 */
[----:B------:R-:W-:Y:S02]  /*16b70*/  F2FP.SATFINITE.E4M3.F32.PACK_AB_MERGE_C R5, RZ, R4, RZ ;  /* 0x00000004ff05723e */ /* 0x000fe400048070ff */
[----:B------:R-:W-:-:S03]  /*16b80*/  PRMT R4, RZ, 0x7610, R4 ;  /* 0x00007610ff047816 */ /* 0x000fc60000000004 */
[----:B------:R0:W-:Y:S01]  /*16b90*/  @!P3 STG.E.U8 desc[UR14][R24.64+0xd8], R5 ;  /* 0x0000d8051800b986 */ /* 0x0001e2000c10110e */
[----:B------:R-:W-:Y:S05]  /*16ba0*/  @P2 BRA `(.L_x_258) ;  /* 0x0000000000042947 */ /* 0x000fea0003800000 */
[----:B------:R3:W5:Y:S02]  /*16bb0*/  LDG.E.U8 R4, desc[UR14][R32.64+0xd9] ;  /* 0x0000d90e20047981 */ /* 0x000764000c1e1100 */
.L_x_258:
[----:B------:R-:W-:Y:S05]  /*16bc0*/  BSYNC B1 ;  /* 0x0000000000017941 */ /* 0x000fea0003800000 */
.L_x_257:
        /* <DEDUP_REMOVED lines=13> */
.L_x_260:
[----:B------:R-:W-:Y:S05]  /*16ca0*/  BSYNC B1 ;  /* 0x0000000000017941 */ /* 0x000fea0003800000 */
.L_x_259:
        /* <DEDUP_REMOVED lines=13> */
.L_x_262:
[----:B------:R-:W-:Y:S05]  /*16d80*/  BSYNC B1 ;  /* 0x0000000000017941 */ /* 0x000fea0003800000 */
.L_x_261:
        /* <DEDUP_REMOVED lines=13> */
.L_x_264:
[----:B------:R-:W-:Y:S05]  /*16e60*/  BSYNC B1 ;  /* 0x0000000000017941 */ /* 0x000fea0003800000 */
.L_x_263:
        /* <DEDUP_REMOVED lines=13> */
.L_x_266:
[----:B------:R-:W-:Y:S05]  /*16f40*/  BSYNC B1 ;  /* 0x0000000000017941 */ /* 0x000fea0003800000 */
.L_x_265:
        /* <DEDUP_REMOVED lines=13> */
.L_x_268:
[----:B------:R-:W-:Y:S05]  /*17020*/  BSYNC B1 ;  /* 0x0000000000017941 */ /* 0x000fea0003800000 */
.L_x_267:
        /* <DEDUP_REMOVED lines=13> */
.L_x_270:
[----:B------:R-:W-:Y:S05]  /*17100*/  BSYNC B1 ;  /* 0x0000000000017941 */ /* 0x000fea0003800000 */
.L_x_269:
        /* <DEDUP_REMOVED lines=13> */
.L_x_272:
[----:B------:R-:W-:Y:S05]  /*171e0*/  BSYNC B1 ;  /* 0x0000000000017941 */ /* 0x000fea0003800000 */
.L_x_271:
        /* <DEDUP_REMOVED lines=13> */
.L_x_274:
[----:B------:R-:W-:Y:S05]  /*172c0*/  BSYNC B1 ;  /* 0x0000000000017941 */ /* 0x000fea0003800000 */
.L_x_273:
        /* <DEDUP_REMOVED lines=13> */
.L_x_276:
[----:B------:R-:W-:Y:S05]  /*173a0*/  BSYNC B1 ;  /* 0x0000000000017941 */ /* 0x000fea0003800000 */
.L_x_275:
        /* <DEDUP_REMOVED lines=13> */
.L_x_278:
[----:B------:R-:W-:Y:S05]  /*17480*/  BSYNC B1 ;  /* 0x0000000000017941 */ /* 0x000fea0003800000 */
.L_x_277:
        /* <DEDUP_REMOVED lines=13> */
.L_x_280:
[----:B------:R-:W-:Y:S05]  /*17560*/  BSYNC B1 ;  /* 0x0000000000017941 */ /* 0x000fea0003800000 */
.L_x_279:
        /* <DEDUP_REMOVED lines=13> */
.L_x_282:
[----:B------:R-:W-:Y:S05]  /*17640*/  BSYNC B1 ;  /* 0x0000000000017941 */ /* 0x000fea0003800000 */
.L_x_281:
        /* <DEDUP_REMOVED lines=13> */
.L_x_284:
[----:B------:R-:W-:Y:S05]  /*17720*/  BSYNC B1 ;  /* 0x0000000000017941 */ /* 0x000fea0003800000 */
.L_x_283:
        /* <DEDUP_REMOVED lines=13> */
.L_x_286:
[----:B------:R-:W-:Y:S05]  /*17800*/  BSYNC B1 ;  /* 0x0000000000017941 */ /* 0x000fea0003800000 */
.L_x_285:
        /* <DEDUP_REMOVED lines=13> */
.L_x_288:
[----:B------:R-:W-:Y:S05]  /*178e0*/  BSYNC B1 ;  /* 0x0000000000017941 */ /* 0x000fea0003800000 */
.L_x_287:
        /* <DEDUP_REMOVED lines=13> */
.L_x_290:
[----:B------:R-:W-:Y:S05]  /*179c0*/  BSYNC B1 ;  /* 0x0000000000017941 */ /* 0x000fea0003800000 */
.L_x_289:
        /* <DEDUP_REMOVED lines=13> */
.L_x_292:
[----:B------:R-:W-:Y:S05]  /*17aa0*/  BSYNC B1 ;  /* 0x0000000000017941 */ /* 0x000fea0003800000 */
.L_x_291:
        /* <DEDUP_REMOVED lines=13> */
.L_x_294:
[----:B------:R-:W-:Y:S05]  /*17b80*/  BSYNC B1 ;  /* 0x0000000000017941 */ /* 0x000fea0003800000 */
.L_x_293:
[----:B------:R-:W2:Y:S01]  /*17b90*/  LDL.LU R7, [R1+0x250] ;  /* 0x0002500001077983 */ /* 0x000ea20000300800 */
[----:B-----5:R-:W-:Y:S01]  /*17ba0*/  LOP3.LUT R4, R4, 0xff, RZ, 0xc0, !PT ;  /* 0x000000ff04047812 */ /* 0x020fe200078ec0ff */
[----:B------:R-:W-:Y:S01]  /*17bb0*/  BSSY B1, `(.L_x_295) ;  /* 0x0000013000017945 */ /* 0x000fe20003800000 */
[----:B0-----:R-:W-:Y:S02]  /*17bc0*/  IADD3 R5, P0, R35, 0x80, RZ ;  /* 0x0000008023057810 */ /* 0x001fe40007f1e0ff */
[----:B------:R-:W-:-:S03]  /*17bd0*/  F2FP.F16.E4M3.UNPACK_B R4, R4 ;  /* 0x00000004ff04723e */ /* 0x000fc600020006ff */
[----:B--234-:R-:W-:Y:S01]  /*17be0*/  IMAD.X R2, RZ, RZ, R37, P0 ;  /* 0x000000ffff027224 */ /* 0x01cfe200000e0625 */
[----:B------:R-:W-:Y:S01]  /*17bf0*/  ISETP.GE.AND P0, PT, R34, 0x81, PT ;  /* 0x000000812200780c */ /* 0x000fe20003f06270 */
[----:B------:R-:W-:Y:S02]  /*17c00*/  HADD2.F32 R4, -RZ, R4.H0_H0 ;  /* 0x20000004ff047230 */ /* 0x000fe40000004100 */
[----:B------:R-:W-:Y:S01]  /*17c10*/  IMAD R6, R2, UR6, RZ ;  /* 0x0000000602067c24 */ /* 0x000fe2000f8e02ff */
[----:B------:R-:W-:Y:S01]  /*17c20*/  ISETP.LT.OR P3, PT, R0, 0x1, !P0 ;  /* 0x000000010000780c */ /* 0x000fe20004761670 */
[----:B------:R-:W-:-:S04]  /*17c30*/  IMAD.WIDE.U32 R2, R5, UR6, R38 ;  /* 0x0000000605027c25 */ /* 0x000fc8000f8e0026 */
[----:B------:R-:W-:Y:S01]  /*17c40*/  FMUL R4, R4, UR21 ;  /* 0x0000001504047c20 */ /* 0x000fe20008400000 */
[----:B------:R-:W-:Y:S01]  /*17c50*/  IMAD R5, R5, UR7, R6 ;  /* 0x0000000705057c24 */ /* 0x000fe2000f8e0206 */
[----:B------:R-:W-:-:S04]  /*17c60*/  IADD3 R2, P2, R2, UR10, RZ ;  /* 0x0000000a02027c10 */ /* 0x000fc8000ff5e0ff */
[----:B------:R-:W-:Y:S01]  /*17c70*/  IADD3.X R3, R3, UR11, R5, P2, !PT ;  /* 0x0000000b03037c10 */ /* 0x000fe200097fe405 */
[----:B------:R-:W-:-:S05]  /*17c80*/  FFMA R4, R7, UR20, R4 ;  /* 0x0000001407047c23 */ /* 0x000fca0008000004 */
[----:B------:R-:W-:Y:S02]  /*17c90*/  F2FP.SATFINITE.E4M3.F32.PACK_AB_MERGE_C R7, RZ, R4, RZ ;  /* 0x00000004ff07723e */ /* 0x000fe400048070ff */
[----:B------:R-:W-:-:S03]  /*17ca0*/  PRMT R4, RZ, 0x7610, R4 ;  /* 0x00007610ff047816 */ /* 0x000fc60000000004 */
[----:B------:R0:W-:Y:S01]  /*17cb0*/  @!P1 STG.E.U8 desc[UR14][R26.64+0xf9], R7 ;  /* 0x0000f9071a009986 */ /* 0x0001e2000c10110e */
[----:B------:R-:W-:Y:S05]  /*17cc0*/  @P3 BRA `(.L_x_296) ;  /* 0x0000000000043947 */ /* 0x000fea0003800000 */
[----:B------:R2:W5:Y:S02]  /*17cd0*/  LDG.E.U8 R4, desc[UR14][R2.64] ;  /* 0x0000000e02047981 */ /* 0x000564000c1e1100 */
.L_x_296:
[----:B------:R-:W-:Y:S05]  /*17ce0*/  BSYNC B1 ;  /* 0x0000000000017941 */ /* 0x000fea0003800000 */
.L_x_295:
[----:B------:R-:W3:Y:S01]  /*17cf0*/  LDL.LU R5, [R1+0x254] ;  /* 0x0002540001057983 */ /* 0x000ee20000300800 */
        /* <DEDUP_REMOVED lines=12> */
.L_x_298:
[----:B------:R-:W-:Y:S05]  /*17dc0*/  BSYNC B1 ;  /* 0x0000000000017941 */ /* 0x000fea0003800000 */
.L_x_297:
[----:B---3--:R-:W3:Y:S01]  /*17dd0*/  LDL.LU R5, [R1+0x258] ;  /* 0x0002580001057983 */ /* 0x008ee20000300800 */
[----:B-----5:R-:W-:Y:S01]  /*17de0*/  LOP3.LUT R4, R4, 0xff, RZ, 0xc0, !PT ;  /* 0x000000ff04047812 */ /* 0x020fe200078ec0ff */
[----:B------:R-:W-:Y:S01]  /*17df0*/  BSSY B1, `(.L_x_299) ;  /* 0x0000013000017945 */ /* 0x000fe20003800000 */
[----:B------:R-:W-:Y:S02]  /*17e00*/  IADD3 R35, P1, R35, 0x88, RZ ;  /* 0x0000008823237810 */ /* 0x000fe40007f3e0ff */
[----:B------:R-:W-:Y:S02]  /*17e10*/  F2FP.F16.E4M3.UNPACK_B R4, R4 ;  /* 0x00000004ff04723e */ /* 0x000fe400020006ff */
[----:B------:R-:W-:Y:S01]  /*17e20*/  PRMT R6, RZ, 0x7610, R6 ;  /* 0x00007610ff067816 */ /* 0x000fe20000000006 */
[----:B------:R-:W-:Y:S01]  /*17e30*/  IMAD.X R36, RZ, RZ, R37, P1 ;  /* 0x000000ffff247224 */ /* 0x000fe200008e0625 */
[----:B------:R-:W-:Y:S01]  /*17e40*/  ISETP.GE.AND P1, PT, R34, 0x89, PT ;  /* 0x000000892200780c */ /* 0x000fe20003f26270 */
[----:B------:R-:W-:-:S02]  /*17e50*/  HADD2.F32 R4, -RZ, R4.H0_H0 ;  /* 0x20000004ff047230 */ /* 0x000fc40000004100 */
[----:B------:R-:W-:Y:S01]  /*17e60*/  IMAD R36, R36, UR6, RZ ;  /* 0x0000000624247c24 */ /* 0x000fe2000f8e02ff */
[----:B------:R-:W-:Y:S01]  /*17e70*/  ISETP.LT.OR P5, PT, R0, 0x1, !P1 ;  /* 0x000000010000780c */ /* 0x000fe20004fa1670 */
[----:B------:R-:W-:-:S04]  /*17e80*/  IMAD.WIDE.U32 R38, R35, UR6, R38 ;  /* 0x0000000623267c25 */ /* 0x000fc8000f8e0026 */
[----:B------:R-:W-:Y:S01]  /*17e90*/  FMUL R4, R4, UR21 ;  /* 0x0000001504047c20 */ /* 0x000fe20008400000 */
[----:B------:R-:W-:-:S03]  /*17ea0*/  IMAD R35, R35, UR7, R36 ;  /* 0x0000000723237c24 */ /* 0x000fc6000f8e0224 */
[----:B---3--:R-:W-:Y:S01]  /*17eb0*/  FFMA R5, R5, UR20, R4 ;  /* 0x0000001405057c23 */ /* 0x008fe20008000004 */
[----:B------:R-:W-:-:S04]  /*17ec0*/  IADD3 R4, P3, R38, UR10, RZ ;  /* 0x0000000a26047c10 */ /* 0x000fc8000ff7e0ff */
[----:B0-----:R-:W-:Y:S02]  /*17ed0*/  F2FP.SATFINITE.E4M3.F32.PACK_AB_MERGE_C R7, RZ, R5, RZ ;  /* 0x00000005ff07723e */ /* 0x001fe400048070ff */
[----:B------:R-:W-:-:S03]  /*17ee0*/  IADD3.X R5, R39, UR11, R35, P3, !PT ;  /* 0x0000000b27057c10 */ /* 0x000fc60009ffe423 */
[----:B------:R0:W-:Y:S01]  /*17ef0*/  @!P2 STG.E.U8 desc[UR14][R30.64+0x1], R7 ;  /* 0x000001071e00a986 */ /* 0x0001e2000c10110e */
[----:B------:R-:W-:Y:S05]  /*17f00*/  @P5 BRA `(.L_x_300) ;  /* 0x0000000000045947 */ /* 0x000fea0003800000 */
[----:B------:R3:W5:Y:S02]  /*17f10*/  LDG.E.U8 R6, desc[UR14][R4.64] ;  /* 0x0000000e04067981 */ /* 0x000764000c1e1100 */
.L_x_300:
[----:B------:R-:W-:Y:S05]  /*17f20*/  BSYNC B1 ;  /* 0x0000000000017941 */ /* 0x000fea0003800000 */
.L_x_299:
        /* <DEDUP_REMOVED lines=13> */
.L_x_302:
[----:B------:R-:W-:Y:S05]  /*18000*/  BSYNC B1 ;  /* 0x0000000000017941 */ /* 0x000fea0003800000 */
.L_x_301:
        /* <DEDUP_REMOVED lines=13> */
.L_x_304:
[----:B------:R-:W-:Y:S05]  /*180e0*/  BSYNC B1 ;  /* 0x0000000000017941 */ /* 0x000fea0003800000 */
.L_x_303:
        /* <DEDUP_REMOVED lines=13> */
.L_x_306:
[----:B------:R-:W-:Y:S05]  /*181c0*/  BSYNC B1 ;  /* 0x0000000000017941 */ /* 0x000fea0003800000 */
.L_x_305:
        /* <DEDUP_REMOVED lines=13> */
.L_x_308:
[----:B------:R-:W-:Y:S05]  /*182a0*/  BSYNC B1 ;  /* 0x0000000000017941 */ /* 0x000fea0003800000 */
.L_x_307:
        /* <DEDUP_REMOVED lines=13> */
.L_x_310:
[----:B------:R-:W-:Y:S05]  /*18380*/  BSYNC B1 ;  /* 0x0000000000017941 */ /* 0x000fea0003800000 */
.L_x_309:
        /* <DEDUP_REMOVED lines=13> */
.L_x_312:
[----:B------:R-:W-:Y:S05]  /*18460*/  BSYNC B1 ;  /* 0x0000000000017941 */ /* 0x000fea0003800000 */
.L_x_311:
        /* <DEDUP_REMOVED lines=13> */
.L_x_314:
[----:B------:R-:W-:Y:S05]  /*18540*/  BSYNC B1 ;  /* 0x0000000000017941 */ /* 0x000fea0003800000 */
.L_x_313:
        /* <DEDUP_REMOVED lines=13> */
.L_x_316:
[----:B------:R-:W-:Y:S05]  /*18620*/  BSYNC B1 ;  /* 0x0000000000017941 */ /* 0x000fea0003800000 */
.L_x_315:
        /* <DEDUP_REMOVED lines=13> */
.L_x_318:
[----:B------:R-:W-:Y:S05]  /*18700*/  BSYNC B1 ;  /* 0x0000000000017941 */ /* 0x000fea0003800000 */
.L_x_317:
        /* <DEDUP_REMOVED lines=13> */
.L_x_320:
[----:B------:R-:W-:Y:S05]  /*187e0*/  BSYNC B1 ;  /* 0x0000000000017941 */ /* 0x000fea0003800000 */
.L_x_319:
        /* <DEDUP_REMOVED lines=13> */
.L_x_322:
[----:B------:R-:W-:Y:S05]  /*188c0*/  BSYNC B1 ;  /* 0x0000000000017941 */ /* 0x000fea0003800000 */
.L_x_321:
        /* <DEDUP_REMOVED lines=13> */
.L_x_324:
[----:B------:R-:W-:Y:S05]  /*189a0*/  BSYNC B1 ;  /* 0x0000000000017941 */ /* 0x000fea0003800000 */
.L_x_323:
        /* <DEDUP_REMOVED lines=13> */
.L_x_326:
[----:B------:R-:W-:Y:S05]  /*18a80*/  BSYNC B1 ;  /* 0x0000000000017941 */ /* 0x000fea0003800000 */
.L_x_325:
        /* <DEDUP_REMOVED lines=13> */
.L_x_328:
[----:B------:R-:W-:Y:S05]  /*18b60*/  BSYNC B1 ;  /* 0x0000000000017941 */ /* 0x000fea0003800000 */
.L_x_327:
        /* <DEDUP_REMOVED lines=13> */
.L_x_330:
[----:B------:R-:W-:Y:S05]  /*18c40*/  BSYNC B1 ;  /* 0x0000000000017941 */ /* 0x000fea0003800000 */
.L_x_329:
        /* <DEDUP_REMOVED lines=13> */
.L_x_332:
[----:B------:R-:W-:Y:S05]  /*18d20*/  BSYNC B1 ;  /* 0x0000000000017941 */ /* 0x000fea0003800000 */
.L_x_331:
        /* <DEDUP_REMOVED lines=13> */
.L_x_334:
[----:B------:R-:W-:Y:S05]  /*18e00*/  BSYNC B1 ;  /* 0x0000000000017941 */ /* 0x000fea0003800000 */
.L_x_333:
        /* <DEDUP_REMOVED lines=13> */
.L_x_336:
[----:B------:R-:W-:Y:S05]  /*18ee0*/  BSYNC B1 ;  /* 0x0000000000017941 */ /* 0x000fea0003800000 */
.L_x_335:
        /* <DEDUP_REMOVED lines=13> */
.L_x_338:
[----:B------:R-:W-:Y:S05]  /*18fc0*/  BSYNC B1 ;  /* 0x0000000000017941 */ /* 0x000fea0003800000 */
.L_x_337:
        /* <DEDUP_REMOVED lines=13> */
.L_x_340:
[----:B------:R-:W-:Y:S05]  /*190a0*/  BSYNC B1 ;  /* 0x0000000000017941 */ /* 0x000fea0003800000 */
.L_x_339:
        /* <DEDUP_REMOVED lines=13> */
.L_x_342:
[----:B------:R-:W-:Y:S05]  /*19180*/  BSYNC B1 ;  /* 0x0000000000017941 */ /* 0x000fea0003800000 */
.L_x_341:
        /* <DEDUP_REMOVED lines=13> */
.L_x_344:
[----:B------:R-:W-:Y:S05]  /*19260*/  BSYNC B1 ;  /* 0x0000000000017941 */ /* 0x000fea0003800000 */
.L_x_343:
        /* <DEDUP_REMOVED lines=13> */
.L_x_346:
[----:B------:R-:W-:Y:S05]  /*19340*/  BSYNC B1 ;  /* 0x0000000000017941 */ /* 0x000fea0003800000 */
.L_x_345:
        /* <DEDUP_REMOVED lines=13> */
.L_x_348:
[----:B------:R-:W-:Y:S05]  /*19420*/  BSYNC B1 ;  /* 0x0000000000017941 */ /* 0x000fea0003800000 */
.L_x_347:
        /* <DEDUP_REMOVED lines=13> */
.L_x_350:
[----:B------:R-:W-:Y:S05]  /*19500*/  BSYNC B1 ;  /* 0x0000000000017941 */ /* 0x000fea0003800000 */
.L_x_349:
        /* <DEDUP_REMOVED lines=13> */
.L_x_352:
[----:B------:R-:W-:Y:S05]  /*195e0*/  BSYNC B1 ;  /* 0x0000000000017941 */ /* 0x000fea0003800000 */
.L_x_351:
        /* <DEDUP_REMOVED lines=13> */
.L_x_354:
[----:B------:R-:W-:Y:S05]  /*196c0*/  BSYNC B1 ;  /* 0x0000000000017941 */ /* 0x000fea0003800000 */
.L_x_353:
        /* <DEDUP_REMOVED lines=13> */
.L_x_356:
[----:B------:R-:W-:Y:S05]  /*197a0*/  BSYNC B1 ;  /* 0x0000000000017941 */ /* 0x000fea0003800000 */
.L_x_355:
        /* <DEDUP_REMOVED lines=13> */
.L_x_358:
[----:B------:R-:W-:Y:S05]  /*19880*/  BSYNC B1 ;  /* 0x0000000000017941 */ /* 0x000fea0003800000 */
.L_x_357:
        /* <DEDUP_REMOVED lines=13> */
.L_x_360:
[----:B------:R-:W-:Y:S05]  /*19960*/  BSYNC B1 ;  /* 0x0000000000017941 */ /* 0x000fea0003800000 */
.L_x_359:
        /* <DEDUP_REMOVED lines=13> */
.L_x_362:
[----:B------:R-:W-:Y:S05]  /*19a40*/  BSYNC B1 ;  /* 0x0000000000017941 */ /* 0x000fea0003800000 */
.L_x_361:
        /* <DEDUP_REMOVED lines=13> */
.L_x_364:
[----:B------:R-:W-:Y:S05]  /*19b20*/  BSYNC B1 ;  /* 0x0000000000017941 */ /* 0x000fea0003800000 */
.L_x_363:
        /* <DEDUP_REMOVED lines=13> */
.L_x_366:
[----:B------:R-:W-:Y:S05]  /*19c00*/  BSYNC B1 ;  /* 0x0000000000017941 */ /* 0x000fea0003800000 */
.L_x_365:
        /* <DEDUP_REMOVED lines=13> */
.L_x_368:
[----:B------:R-:W-:Y:S05]  /*19ce0*/  BSYNC B1 ;  /* 0x0000000000017941 */ /* 0x000fea0003800000 */
.L_x_367:
        /* <DEDUP_REMOVED lines=13> */
.L_x_370:
[----:B------:R-:W-:Y:S05]  /*19dc0*/  BSYNC B1 ;  /* 0x0000000000017941 */ /* 0x000fea0003800000 */
.L_x_369:
        /* <DEDUP_REMOVED lines=13> */
.L_x_372:
[----:B------:R-:W-:Y:S05]  /*19ea0*/  BSYNC B1 ;  /* 0x0000000000017941 */ /* 0x000fea0003800000 */
.L_x_371:
        /* <DEDUP_REMOVED lines=13> */
.L_x_374:
[----:B------:R-:W-:Y:S05]  /*19f80*/  BSYNC B1 ;  /* 0x0000000000017941 */ /* 0x000fea0003800000 */
.L_x_373:
        /* <DEDUP_REMOVED lines=13> */
.L_x_376:
[----:B------:R-:W-:Y:S05]  /*1a060*/  BSYNC B1 ;  /* 0x0000000000017941 */ /* 0x000fea0003800000 */
.L_x_375:
        /* <DEDUP_REMOVED lines=13> */
.L_x_378:
[----:B------:R-:W-:Y:S05]  /*1a140*/  BSYNC B1 ;  /* 0x0000000000017941 */ /* 0x000fea0003800000 */
.L_x_377:
        /* <DEDUP_REMOVED lines=13> */
.L_x_380:
[----:B------:R-:W-:Y:S05]  /*1a220*/  BSYNC B1 ;  /* 0x0000000000017941 */ /* 0x000fea0003800000 */
.L_x_379:
        /* <DEDUP_REMOVED lines=13> */
.L_x_382:
[----:B------:R-:W-:Y:S05]  /*1a300*/  BSYNC B1 ;  /* 0x0000000000017941 */ /* 0x000fea0003800000 */
.L_x_381:
        /* <DEDUP_REMOVED lines=13> */
.L_x_384:
[----:B------:R-:W-:Y:S05]  /*1a3e0*/  BSYNC B1 ;  /* 0x0000000000017941 */ /* 0x000fea0003800000 */
.L_x_383:
        /* <DEDUP_REMOVED lines=13> */
.L_x_386:
[----:B------:R-:W-:Y:S05]  /*1a4c0*/  BSYNC B1 ;  /* 0x0000000000017941 */ /* 0x000fea0003800000 */
.L_x_385:
        /* <DEDUP_REMOVED lines=13> */
.L_x_388:
[----:B------:R-:W-:Y:S05]  /*1a5a0*/  BSYNC B1 ;  /* 0x0000000000017941 */ /* 0x000fea0003800000 */
.L_x_387:
        /* <DEDUP_REMOVED lines=13> */
.L_x_390:
[----:B------:R-:W-:Y:S05]  /*1a680*/  BSYNC B1 ;  /* 0x0000000000017941 */ /* 0x000fea0003800000 */
.L_x_389:
        /* <DEDUP_REMOVED lines=13> */
.L_x_392:
[----:B------:R-:W-:Y:S05]  /*1a760*/  BSYNC B1 ;  /* 0x0000000000017941 */ /* 0x000fea0003800000 */
.L_x_391:
        /* <DEDUP_REMOVED lines=13> */
.L_x_394:
[----:B------:R-:W-:Y:S05]  /*1a840*/  BSYNC B1 ;  /* 0x0000000000017941 */ /* 0x000fea0003800000 */
.L_x_393:
        /* <DEDUP_REMOVED lines=13> */
.L_x_396:
[----:B------:R-:W-:Y:S05]  /*1a920*/  BSYNC B1 ;  /* 0x0000000000017941 */ /* 0x000fea0003800000 */
.L_x_395:
        /* <DEDUP_REMOVED lines=13> */
.L_x_398:
[----:B------:R-:W-:Y:S05]  /*1aa00*/  BSYNC B1 ;  /* 0x0000000000017941 */ /* 0x000fea0003800000 */
.L_x_397:
        /* <DEDUP_REMOVED lines=13> */
.L_x_400:
[----:B------:R-:W-:Y:S05]  /*1aae0*/  BSYNC B1 ;  /* 0x0000000000017941 */ /* 0x000fea0003800000 */
.L_x_399:
        /* <DEDUP_REMOVED lines=13> */
.L_x_402:
[----:B------:R-:W-:Y:S05]  /*1abc0*/  BSYNC B1 ;  /* 0x0000000000017941 */ /* 0x000fea0003800000 */
.L_x_401:
        /* <DEDUP_REMOVED lines=13> */
.L_x_404:
[----:B------:R-:W-:Y:S05]  /*1aca0*/  BSYNC B1 ;  /* 0x0000000000017941 */ /* 0x000fea0003800000 */
.L_x_403:
        /* <DEDUP_REMOVED lines=13> */
.L_x_406:
[----:B------:R-:W-:Y:S05]  /*1ad80*/  BSYNC B1 ;  /* 0x0000000000017941 */ /* 0x000fea0003800000 */
.L_x_405:
        /* <DEDUP_REMOVED lines=13> */
.L_x_408:
[----:B------:R-:W-:Y:S05]  /*1ae60*/  BSYNC B1 ;  /* 0x0000000000017941 */ /* 0x000fea0003800000 */
.L_x_407:
        /* <DEDUP_REMOVED lines=13> */
.L_x_410:
[----:B------:R-:W-:Y:S05]  /*1af40*/  BSYNC B1 ;  /* 0x0000000000017941 */ /* 0x000fea0003800000 */
.L_x_409:
        /* <DEDUP_REMOVED lines=13> */
.L_x_412:
[----:B------:R-:W-:Y:S05]  /*1b020*/  BSYNC B1 ;  /* 0x0000000000017941 */ /* 0x000fea0003800000 */
.L_x_411:
        /* <DEDUP_REMOVED lines=13> */
.L_x_414:
[----:B------:R-:W-:Y:S05]  /*1b100*/  BSYNC B1 ;  /* 0x0000000000017941 */ /* 0x000fea0003800000 */
.L_x_413:
        /* <DEDUP_REMOVED lines=13> */
.L_x_416:
[----:B------:R-:W-:Y:S05]  /*1b1e0*/  BSYNC B1 ;  /* 0x0000000000017941 */ /* 0x000fea0003800000 */
.L_x_415:
        /* <DEDUP_REMOVED lines=13> */
.L_x_418:
[----:B------:R-:W-:Y:S05]  /*1b2c0*/  BSYNC B1 ;  /* 0x0000000000017941 */ /* 0x000fea0003800000 */
.L_x_417:
        /* <DEDUP_REMOVED lines=13> */
.L_x_420:
[----:B------:R-:W-:Y:S05]  /*1b3a0*/  BSYNC B1 ;  /* 0x0000000000017941 */ /* 0x000fea0003800000 */
.L_x_419:
        /* <DEDUP_REMOVED lines=13> */
.L_x_422:
[----:B------:R-:W-:Y:S05]  /*1b480*/  BSYNC B1 ;  /* 0x0000000000017941 */ /* 0x000fea0003800000 */
.L_x_421:
        /* <DEDUP_REMOVED lines=13> */
.L_x_424:
[----:B------:R-:W-:Y:S05]  /*1b560*/  BSYNC B1 ;  /* 0x0000000000017941 */ /* 0x000fea0003800000 */
.L_x_423:
        /* <DEDUP_REMOVED lines=13> */
.L_x_426:
[----:B------:R-:W-:Y:S05]  /*1b640*/  BSYNC B1 ;  /* 0x0000000000017941 */ /* 0x000fea0003800000 */
.L_x_425:
        /* <DEDUP_REMOVED lines=13> */
.L_x_428:
[----:B------:R-:W-:Y:S05]  /*1b720*/  BSYNC B1 ;  /* 0x0000000000017941 */ /* 0x000fea0003800000 */
.L_x_427:
        /* <DEDUP_REMOVED lines=13> */
.L_x_430:
[----:B------:R-:W-:Y:S05]  /*1b800*/  BSYNC B1 ;  /* 0x0000000000017941 */ /* 0x000fea0003800000 */
.L_x_429:
        /* <DEDUP_REMOVED lines=13> */
.L_x_432:
[----:B------:R-:W-:Y:S05]  /*1b8e0*/  BSYNC B1 ;  /* 0x0000000000017941 */ /* 0x000fea0003800000 */
.L_x_431:
        /* <DEDUP_REMOVED lines=13> */
.L_x_434:
[----:B------:R-:W-:Y:S05]  /*1b9c0*/  BSYNC B1 ;  /* 0x0000000000017941 */ /* 0x000fea0003800000 */
.L_x_433:
        /* <DEDUP_REMOVED lines=13> */
.L_x_436:
[----:B------:R-:W-:Y:S05]  /*1baa0*/  BSYNC B1 ;  /* 0x0000000000017941 */ /* 0x000fea0003800000 */
.L_x_435:
        /* <DEDUP_REMOVED lines=13> */
.L_x_438:
[----:B------:R-:W-:Y:S05]  /*1bb80*/  BSYNC B1 ;  /* 0x0000000000017941 */ /* 0x000fea0003800000 */
.L_x_437:
        /* <DEDUP_REMOVED lines=13> */
.L_x_440:
[----:B------:R-:W-:Y:S05]  /*1bc60*/  BSYNC B1 ;  /* 0x0000000000017941 */ /* 0x000fea0003800000 */
.L_x_439:
        /* <DEDUP_REMOVED lines=13> */
.L_x_442:
[----:B------:R-:W-:Y:S05]  /*1bd40*/  BSYNC B1 ;  /* 0x0000000000017941 */ /* 0x000fea0003800000 */
.L_x_441:
        /* <DEDUP_REMOVED lines=13> */
.L_x_444:
[----:B------:R-:W-:Y:S05]  /*1be20*/  BSYNC B1 ;  /* 0x0000000000017941 */ /* 0x000fea0003800000 */
.L_x_443:
        /* <DEDUP_REMOVED lines=13> */
.L_x_446:
[----:B------:R-:W-:Y:S05]  /*1bf00*/  BSYNC B1 ;  /* 0x0000000000017941 */ /* 0x000fea0003800000 */
.L_x_445:
        /* <DEDUP_REMOVED lines=13> */
.L_x_448:
[----:B------:R-:W-:Y:S05]  /*1bfe0*/  BSYNC B1 ;  /* 0x0000000000017941 */ /* 0x000fea0003800000 */
.L_x_447:
        /* <DEDUP_REMOVED lines=13> */
.L_x_450:
[----:B------:R-:W-:Y:S05]  /*1c0c0*/  BSYNC B1 ;  /* 0x0000000000017941 */ /* 0x000fea0003800000 */
.L_x_449:
        /* <DEDUP_REMOVED lines=13> */
.L_x_452:
[----:B------:R-:W-:Y:S05]  /*1c1a0*/  BSYNC B1 ;  /* 0x0000000000017941 */ /* 0x000fea0003800000 */
.L_x_451:
        /* <DEDUP_REMOVED lines=13> */
.L_x_454:
[----:B------:R-:W-:Y:S05]  /*1c280*/  BSYNC B1 ;  /* 0x0000000000017941 */ /* 0x000fea0003800000 */
.L_x_453:
        /* <DEDUP_REMOVED lines=13> */
.L_x_456:
[----:B------:R-:W-:Y:S05]  /*1c360*/  BSYNC B1 ;  /* 0x0000000000017941 */ /* 0x000fea0003800000 */
.L_x_455:
        /* <DEDUP_REMOVED lines=13> */
.L_x_458:
[----:B------:R-:W-:Y:S05]  /*1c440*/  BSYNC B1 ;  /* 0x0000000000017941 */ /* 0x000fea0003800000 */
.L_x_457:
        /* <DEDUP_REMOVED lines=13> */
.L_x_460:
[----:B------:R-:W-:Y:S05]  /*1c520*/  BSYNC B1 ;  /* 0x0000000000017941 */ /* 0x000fea0003800000 */
.L_x_459:
        /* <DEDUP_REMOVED lines=13> */
.L_x_462:
[----:B------:R-:W-:Y:S05]  /*1c600*/  BSYNC B1 ;  /* 0x0000000000017941 */ /* 0x000fea0003800000 */
.L_x_461:
        /* <DEDUP_REMOVED lines=13> */
.L_x_464:
[----:B------:R-:W-:Y:S05]  /*1c6e0*/  BSYNC B1 ;  /* 0x0000000000017941 */ /* 0x000fea0003800000 */
.L_x_463:
        /* <DEDUP_REMOVED lines=13> */
.L_x_466:
[----:B------:R-:W-:Y:S05]  /*1c7c0*/  BSYNC B1 ;  /* 0x0000000000017941 */ /* 0x000fea0003800000 */
.L_x_465:
        /* <DEDUP_REMOVED lines=13> */
.L_x_468:
[----:B------:R-:W-:Y:S05]  /*1c8a0*/  BSYNC B1 ;  /* 0x0000000000017941 */ /* 0x000fea0003800000 */
.L_x_467:
        /* <DEDUP_REMOVED lines=13> */
.L_x_470:
[----:B------:R-:W-:Y:S05]  /*1c980*/  BSYNC B1 ;  /* 0x0000000000017941 */ /* 0x000fea0003800000 */
.L_x_469:
        /* <DEDUP_REMOVED lines=13> */
.L_x_472:
[----:B------:R-:W-:Y:S05]  /*1ca60*/  BSYNC B1 ;  /* 0x0000000000017941 */ /* 0x000fea0003800000 */
.L_x_471:
        /* <DEDUP_REMOVED lines=13> */
.L_x_474:
[----:B------:R-:W-:Y:S05]  /*1cb40*/  BSYNC B1 ;  /* 0x0000000000017941 */ /* 0x000fea0003800000 */
.L_x_473:
        /* <DEDUP_REMOVED lines=13> */
.L_x_476:
[----:B------:R-:W-:Y:S05]  /*1cc20*/  BSYNC B1 ;  /* 0x0000000000017941 */ /* 0x000fea0003800000 */
.L_x_475:
        /* <DEDUP_REMOVED lines=13> */
.L_x_478:
[----:B------:R-:W-:Y:S05]  /*1cd00*/  BSYNC B1 ;  /* 0x0000000000017941 */ /* 0x000fea0003800000 */
.L_x_477:
        /* <DEDUP_REMOVED lines=13> */
.L_x_480:
[----:B------:R-:W-:Y:S05]  /*1cde0*/  BSYNC B1 ;  /* 0x0000000000017941 */ /* 0x000fea0003800000 */
.L_x_479:
        /* <DEDUP_REMOVED lines=13> */
.L_x_482:
[----:B------:R-:W-:Y:S05]  /*1cec0*/  BSYNC B1 ;  /* 0x0000000000017941 */ /* 0x000fea0003800000 */
.L_x_481:
        /* <DEDUP_REMOVED lines=13> */
.L_x_484:
[----:B------:R-:W-:Y:S05]  /*1cfa0*/  BSYNC B1 ;  /* 0x0000000000017941 */ /* 0x000fea0003800000 */
.L_x_483:
        /* <DEDUP_REMOVED lines=13> */
.L_x_486:
[----:B------:R-:W-:Y:S05]  /*1d080*/  BSYNC B1 ;  /* 0x0000000000017941 */ /* 0x000fea0003800000 */
.L_x_485:
        /* <DEDUP_REMOVED lines=13> */
.L_x_488:
[----:B------:R-:W-:Y:S05]  /*1d160*/  BSYNC B1 ;  /* 0x0000000000017941 */ /* 0x000fea0003800000 */
.L_x_487:
        /* <DEDUP_REMOVED lines=13> */
.L_x_490:
[----:B------:R-:W-:Y:S05]  /*1d240*/  BSYNC B1 ;  /* 0x0000000000017941 */ /* 0x000fea0003800000 */
.L_x_489:
        /* <DEDUP_REMOVED lines=13> */
.L_x_492:
[----:B------:R-:W-:Y:S05]  /*1d320*/  BSYNC B1 ;  /* 0x0000000000017941 */ /* 0x000fea0003800000 */
.L_x_491:
        /* <DEDUP_REMOVED lines=13> */
.L_x_494:
[----:B------:R-:W-:Y:S05]  /*1d400*/  BSYNC B1 ;  /* 0x0000000000017941 */ /* 0x000fea0003800000 */
.L_x_493:
        /* <DEDUP_REMOVED lines=13> */
.L_x_496:
[----:B------:R-:W-:Y:S05]  /*1d4e0*/  BSYNC B1 ;  /* 0x0000000000017941 */ /* 0x000fea0003800000 */
.L_x_495:
        /* <DEDUP_REMOVED lines=13> */
.L_x_498:
[----:B------:R-:W-:Y:S05]  /*1d5c0*/  BSYNC B1 ;  /* 0x0000000000017941 */ /* 0x000fea0003800000 */
.L_x_497:
        /* <DEDUP_REMOVED lines=13> */
.L_x_500:
[----:B------:R-:W-:Y:S05]  /*1d6a0*/  BSYNC B1 ;  /* 0x0000000000017941 */ /* 0x000fea0003800000 */
.L_x_499:
        /* <DEDUP_REMOVED lines=13> */
.L_x_502:
[----:B------:R-:W-:Y:S05]  /*1d780*/  BSYNC B1 ;  /* 0x0000000000017941 */ /* 0x000fea0003800000 */
.L_x_501:
        /* <DEDUP_REMOVED lines=13> */
.L_x_504:
[----:B------:R-:W-:Y:S05]  /*1d860*/  BSYNC B1 ;  /* 0x0000000000017941 */ /* 0x000fea0003800000 */
.L_x_503:
        /* <DEDUP_REMOVED lines=13> */
.L_x_506:
[----:B------:R-:W-:Y:S05]  /*1d940*/  BSYNC B1 ;  /* 0x0000000000017941 */ /* 0x000fea0003800000 */
.L_x_505:
        /* <DEDUP_REMOVED lines=13> */
.L_x_508:
[----:B------:R-:W-:Y:S05]  /*1da20*/  BSYNC B1 ;  /* 0x0000000000017941 */ /* 0x000fea0003800000 */
.L_x_507:
        /* <DEDUP_REMOVED lines=13> */
.L_x_510:
[----:B------:R-:W-:Y:S05]  /*1db00*/  BSYNC B1 ;  /* 0x0000000000017941 */ /* 0x000fea0003800000 */
.L_x_509:
        /* <DEDUP_REMOVED lines=13> */
.L_x_512:
[----:B------:R-:W-:Y:S05]  /*1dbe0*/  BSYNC B1 ;  /* 0x0000000000017941 */ /* 0x000fea0003800000 */
.L_x_511:
        /* <DEDUP_REMOVED lines=13> */
.L_x_514:
[----:B------:R-:W-:Y:S05]  /*1dcc0*/  BSYNC B1 ;  /* 0x0000000000017941 */ /* 0x000fea0003800000 */
.L_x_513:
        /* <DEDUP_REMOVED lines=13> */
.L_x_516:
[----:B------:R-:W-:Y:S05]  /*1dda0*/  BSYNC B1 ;  /* 0x0000000000017941 */ /* 0x000fea0003800000 */
.L_x_515:
        /* <DEDUP_REMOVED lines=13> */
.L_x_518:
[----:B------:R-:W-:Y:S05]  /*1de80*/  BSYNC B1 ;  /* 0x0000000000017941 */ /* 0x000fea0003800000 */
.L_x_517:
        /* <DEDUP_REMOVED lines=13> */
.L_x_520:
[----:B------:R-:W-:Y:S05]  /*1df60*/  BSYNC B1 ;  /* 0x0000000000017941 */ /* 0x000fea0003800000 */
.L_x_519:
        /* <DEDUP_REMOVED lines=13> */
.L_x_522:
[----:B------:R-:W-:Y:S05]  /*1e040*/  BSYNC B1 ;  /* 0x0000000000017941 */ /* 0x000fea0003800000 */
.L_x_521:
        /* <DEDUP_REMOVED lines=13> */
.L_x_524:
[----:B------:R-:W-:Y:S05]  /*1e120*/  BSYNC B1 ;  /* 0x0000000000017941 */ /* 0x000fea0003800000 */
.L_x_523:
        /* <DEDUP_REMOVED lines=13> */
.L_x_526:
[----:B------:R-:W-:Y:S05]  /*1e200*/  BSYNC B1 ;  /* 0x0000000000017941 */ /* 0x000fea0003800000 */
.L_x_525:
        /* <DEDUP_REMOVED lines=13> */
.L_x_528:
[----:B------:R-:W-:Y:S05]  /*1e2e0*/  BSYNC B1 ;  /* 0x0000000000017941 */ /* 0x000fea0003800000 */
.L_x_527:
        /* <DEDUP_REMOVED lines=13> */
.L_x_530:
[----:B------:R-:W-:Y:S05]  /*1e3c0*/  BSYNC B1 ;  /* 0x0000000000017941 */ /* 0x000fea0003800000 */
.L_x_529:
        /* <DEDUP_REMOVED lines=13> */
.L_x_532:
[----:B------:R-:W-:Y:S05]  /*1e4a0*/  BSYNC B1 ;  /* 0x0000000000017941 */ /* 0x000fea0003800000 */
.L_x_531:
        /* <DEDUP_REMOVED lines=13> */
.L_x_534:
[----:B------:R-:W-:Y:S05]  /*1e580*/  BSYNC B1 ;  /* 0x0000000000017941 */ /* 0x000fea0003800000 */
.L_x_533:
        /* <DEDUP_REMOVED lines=13> */
.L_x_536:
[----:B------:R-:W-:Y:S05]  /*1e660*/  BSYNC B1 ;  /* 0x0000000000017941 */ /* 0x000fea0003800000 */
.L_x_535:
        /* <DEDUP_REMOVED lines=13> */
.L_x_538:
[----:B------:R-:W-:Y:S05]  /*1e740*/  BSYNC B1 ;  /* 0x0000000000017941 */ /* 0x000fea0003800000 */
.L_x_537:
        /* <DEDUP_REMOVED lines=13> */
.L_x_540:
[----:B------:R-:W-:Y:S05]  /*1e820*/  BSYNC B1 ;  /* 0x0000000000017941 */ /* 0x000fea0003800000 */
.L_x_539:
        /* <DEDUP_REMOVED lines=13> */
.L_x_542:
[----:B------:R-:W-:Y:S05]  /*1e900*/  BSYNC B1 ;  /* 0x0000000000017941 */ /* 0x000fea0003800000 */
.L_x_541:
        /* <DEDUP_REMOVED lines=13> */
.L_x_544:
[----:B------:R-:W-:Y:S05]  /*1e9e0*/  BSYNC B1 ;  /* 0x0000000000017941 */ /* 0x000fea0003800000 */
.L_x_543:
        /* <DEDUP_REMOVED lines=13> */
.L_x_546:
[----:B------:R-:W-:Y:S05]  /*1eac0*/  BSYNC B1 ;  /* 0x0000000000017941 */ /* 0x000fea0003800000 */
.L_x_545:
[----:B--234-:R-:W2:Y:S01]  /*1ead0*/  LDL.LU R3, [R1+0x448] ;  /* 0x0004480001037983 */ /* 0x01cea20000300800 */
[----:B-----5:R-:W-:Y:S01]  /*1eae0*/  LOP3.LUT R6, R6, 0xff, RZ, 0xc0, !PT ;  /* 0x000000ff06067812 */ /* 0x020fe200078ec0ff */
[----:B------:R-:W-:Y:S01]  /*1eaf0*/  BSSY B1, `(.L_x_547) ;  /* 0x000000b000017945 */ /* 0x000fe20003800000 */
[----:B------:R-:W-:Y:S02]  /*1eb00*/  ISETP.LT.OR P2, PT, R0, 0xf9, !P1 ;  /* 0x000000f90000780c */ /* 0x000fe40004f41670 */
[----:B------:R-:W-:Y:S02]  /*1eb10*/  F2FP.F16.E4M3.UNPACK_B R6, R6 ;  /* 0x00000006ff06723e */ /* 0x000fe400020006ff */
[----:B------:R-:W-:-:S03]  /*1eb20*/  PRMT R2, RZ, 0x7610, R2 ;  /* 0x00007610ff027816 */ /* 0x000fc60000000002 */
[----:B------:R-:W-:-:S05]  /*1eb30*/  HADD2.F32 R6, -RZ, R6.H0_H0 ;  /* 0x20000006ff067230 */ /* 0x000fca0000004100 */
[----:B------:R-:W-:-:S04]  /*1eb40*/  FMUL R6, R6, UR21 ;  /* 0x0000001506067c20 */ /* 0x000fc80008400000 */
[----:B--2---:R-:W-:-:S05]  /*1eb50*/  FFMA R6, R3, UR20, R6 ;  /* 0x0000001403067c23 */ /* 0x004fca0008000006 */
[----:B------:R-:W-:-:S05]  /*1eb60*/  F2FP.SATFINITE.E4M3.F32.PACK_AB_MERGE_C R3, RZ, R6, RZ ;  /* 0x00000006ff03723e */ /* 0x000fca00048070ff */
[----:B------:R2:W-:Y:S01]  /*1eb70*/  @!P0 STG.E.U8 desc[UR14][R30.64+0xf9], R3 ;  /* 0x0000f9031e008986 */ /* 0x0005e2000c10110e */
[----:B------:R-:W-:Y:S05]  /*1eb80*/  @P2 BRA `(.L_x_548) ;  /* 0x0000000000042947 */ /* 0x000fea0003800000 */
[----:B------:R3:W5:Y:S02]  /*1eb90*/  LDG.E.U8 R2, desc[UR14][R4.64+0xf8] ;  /* 0x0000f80e04027981 */ /* 0x000764000c1e1100 */
.L_x_548:
[----:B------:R-:W-:Y:S05]  /*1eba0*/  BSYNC B1 ;  /* 0x0000000000017941 */ /* 0x000fea0003800000 */
.L_x_547:
[----:B--2---:R-:W2:Y:S01]  /*1ebb0*/  LDL.LU R3, [R1+0x44c] ;  /* 0x00044c0001037983 */ /* 0x004ea20000300800 */
        /* <DEDUP_REMOVED lines=12> */
.L_x_550:
[----:B------:R-:W-:Y:S05]  /*1ec80*/  BSYNC B1 ;  /* 0x0000000000017941 */ /* 0x000fea0003800000 */
.L_x_549:
[----:B------:R-:W-:Y:S05]  /*1ec90*/  @P1 BRA `(.L_x_551) ;  /* 0x0000004800881947 */ /* 0x000fea0003800000 */
[----:B------:R-:W2:Y:S01]  /*1eca0*/  LDL.LU R2, [R1+0x450] ;  /* 0x0004500001027983 */ /* 0x000ea20000300800 */
[----:B-----5:R-:W-:-:S04]  /*1ecb0*/  LOP3.LUT R0, R0, 0xff, RZ, 0xc0, !PT ;  /* 0x000000ff00007812 */ /* 0x020fc800078ec0ff */
[----:B------:R-:W-:-:S05]  /*1ecc0*/  F2FP.F16.E4M3.UNPACK_B R0, R0 ;  /* 0x00000000ff00723e */ /* 0x000fca00020006ff */
[----:B------:R-:W-:-:S05]  /*1ecd0*/  HADD2.F32 R0, -RZ, R0.H0_H0 ;  /* 0x20000000ff007230 */ /* 0x000fca0000004100 */
[----:B------:R-:W-:-:S04]  /*1ece0*/  FMUL R0, R0, UR21 ;  /* 0x0000001500007c20 */ /* 0x000fc80008400000 */
[----:B--2---:R-:W-:-:S05]  /*1ecf0*/  FFMA R0, R2, UR20, R0 ;  /* 0x0000001402007c23 */ /* 0x004fca0008000000 */
[----:B------:R-:W-:-:S05]  /*1ed00*/  F2FP.SATFINITE.E4M3.F32.PACK_AB_MERGE_C R3, RZ, R0, RZ ;  /* 0x00000000ff03723e */ /* 0x000fca00048070ff */
[----:B------:R2:W-:Y:S01]  /*1ed10*/  STG.E.U8 desc[UR14][R28.64+0xf9], R3 ;  /* 0x0000f9031c007986 */ /* 0x0005e2000c10110e */
[----:B------:R-:W-:Y:S05]  /*1ed20*/  BRA `(.L_x_551) ;  /* 0x0000004800647947 */ /* 0x000fea0003800000 */
.L_x_38:
[----:B------:R-:W-:Y:S01]  /*1ed30*/  ISETP.GE.AND P3, PT, R34, 0x1, PT ;  /* 0x000000012200780c */ /* 0x000fe20003f66270 */
[----:B------:R-:W-:Y:S01]  /*1ed40*/  FMUL R3, R3, UR20 ;  /* 0x0000001403037c20 */ /* 0x000fe20008400000 */
[----:B------:R-:W2:Y:S02]  /*1ed50*/  LDL.LU R2, [R1+0x200] ;  /* 0x0002000001027983 */ /* 0x000ea40000300800 */
[----:B------:R-:W-:Y:S02]  /*1ed60*/  ISETP.LT.OR P0, PT, R0, 0x1, !P3 ;  /* 0x000000010000780c */ /* 0x000fe40005f01670 */
[----:B------:R-:W-:Y:S01]  /*1ed70*/  F2FP.SATFINITE.E4M3.F32.PACK_AB_MERGE_C R3, RZ, R3, RZ ;  /* 0x00000003ff03723e */ /* 0x000fe200048070ff */
[----:B------:R-:W-:Y:S01]  /*1ed80*/  FMUL R4, R4, UR20 ;  /* 0x0000001404047c20 */ /* 0x000fe20008400000 */
[----:B------:R-:W-:Y:S01]  /*1ed90*/  ISETP.GE.AND P2, PT, R34, 0x9, PT ;  /* 0x000000092200780c */ /* 0x000fe20003f46270 */
[----:B------:R-:W-:Y:S01]  /*1eda0*/  FMUL R5, R5, UR20 ;  /* 0x0000001405057c20 */ /* 0x000fe20008400000 */
[----:B------:R-:W-:Y:S01]  /*1edb0*/  ISETP.LT.OR P1, PT, R0, 0x9, !P3 ;  /* 0x000000090000780c */ /* 0x000fe20005f21670 */
[----:B------:R-:W-:Y:S01]  /*1edc0*/  FMUL R6, R6, UR20 ;  /* 0x0000001406067c20 */ /* 0x000fe20008400000 */
[----:B------:R-:W-:Y:S01]  /*1edd0*/  FMUL R7, R7, UR20 ;  /* 0x0000001407077c20 */ /* 0x000fe20008400000 */
[----:B------:R-:W-:Y:S01]  /*1ede0*/  ISETP.LT.OR P5, PT, R0, 0xa, !P3 ;  /* 0x0000000a0000780c */ /* 0x000fe20005fa1670 */
[----:B------:R-:W-:Y:S01]  /*1edf0*/  FMUL R8, R8, UR20 ;  /* 0x0000001408087c20 */ /* 0x000fe20008400000 */
[----:B------:R-:W-:Y:S01]  /*1ee00*/  FMUL R9, R9, UR20 ;  /* 0x0000001409097c20 */ /* 0x000fe20008400000 */
[----:B------:R-:W-:Y:S01]  /*1ee10*/  FMUL R10, R10, UR20 ;  /* 0x000000140a0a7c20 */ /* 0x000fe20008400000 */
[----:B------:R0:W-:Y:S01]  /*1ee20*/  @!P0 STG.E.U8 desc[UR14][R24.64], R3 ;  /* 0x0000000318008986 */ /* 0x0001e2000c10110e */
[----:B------:R-:W-:-:S02]  /*1ee30*/  ISETP.LT.OR P0, PT, R0, 0x2, !P3 ;  /* 0x000000020000780c */ /* 0x000fc40005f01670 */
[----:B------:R-:W-:Y:S01]  /*1ee40*/  F2FP.SATFINITE.E4M3.F32.PACK_AB_MERGE_C R4, RZ, R4, RZ ;  /* 0x00000004ff04723e */ /* 0x000fe200048070ff */
[----:B------:R-:W-:Y:S01]  /*1ee50*/  FMUL R11, R11, UR20 ;  /* 0x000000140b0b7c20 */ /* 0x000fe20008400000 */
[----:B------:R-:W-:Y:S01]  /*1ee60*/  F2FP.SATFINITE.E4M3.F32.PACK_AB_MERGE_C R5, RZ, R5, RZ ;  /* 0x00000005ff05723e */ /* 0x000fe200048070ff */
[----:B------:R-:W-:Y:S01]  /*1ee70*/  FMUL R12, R12, UR20 ;  /* 0x000000140c0c7c20 */ /* 0x000fe20008400000 */
[----:B------:R-:W-:Y:S01]  /*1ee80*/  FMUL R13, R13, UR20 ;  /* 0x000000140d0d7c20 */ /* 0x000fe20008400000 */
[----:B------:R-:W-:Y:S01]  /*1ee90*/  FMUL R14, R14, UR20 ;  /* 0x000000140e0e7c20 */ /* 0x000fe20008400000 */
[----:B------:R-:W-:Y:S01]  /*1eea0*/  FMUL R15, R15, UR20 ;  /* 0x000000140f0f7c20 */ /* 0x000fe20008400000 */
[----:B------:R-:W-:Y:S01]  /*1eeb0*/  FMUL R16, R16, UR20 ;  /* 0x0000001410107c20 */ /* 0x000fe20008400000 */
[----:B------:R-:W-:Y:S01]  /*1eec0*/  FMUL R17, R17, UR20 ;  /* 0x0000001411117c20 */ /* 0x000fe20008400000 */
[----:B------:R-:W-:Y:S01]  /*1eed0*/  FMUL R18, R18, UR20 ;  /* 0x0000001412127c20 */ /* 0x000fe20008400000 */
[----:B------:R-:W-:Y:S01]  /*1eee0*/  FMUL R19, R19, UR20 ;  /* 0x0000001413137c20 */ /* 0x000fe20008400000 */
[----:B------:R-:W-:Y:S01]  /*1eef0*/  @!P0 STG.E.U8 desc[UR14][R24.64+0x1], R4 ;  /* 0x0000010418008986 */ /* 0x000fe2000c10110e */
[----:B------:R-:W-:-:S02]  /*1ef00*/  ISETP.LT.OR P0, PT, R0, 0x1, !P2 ;  /* 0x000000010000780c */ /* 0x000fc40005701670 */
[----:B------:R-:W-:Y:S01]  /*1ef10*/  F2FP.SATFINITE.E4M3.F32.PACK_AB_MERGE_C R6, RZ, R6, RZ ;  /* 0x00000006ff06723e */ /* 0x000fe200048070ff */
[----:B------:R-:W-:Y:S01]  /*1ef20*/  FMUL R20, R20, UR20 ;  /* 0x0000001414147c20 */ /* 0x000fe20008400000 */
[----:B------:R-:W-:Y:S01]  /*1ef30*/  FMUL R21, R21, UR20 ;  /* 0x0000001415157c20 */ /* 0x000fe20008400000 */
[----:B------:R-:W-:Y:S01]  /*1ef40*/  FMUL R22, R22, UR20 ;  /* 0x0000001416167c20 */ /* 0x000fe20008400000 */
[----:B------:R-:W3:Y:S07]  /*1ef50*/  LDL.LU R41, [R1+0x204] ;  /* 0x0002040001297983 */ /* 0x000eee0000300800 */
[----:B------:R4:W-:Y:S01]  /*1ef60*/  @!P0 STG.E.U8 desc[UR14][R26.64], R5 ;  /* 0x000000051a008986 */ /* 0x0009e2000c10110e */
[----:B------:R-:W-:-:S02]  /*1ef70*/  ISETP.LT.OR P0, PT, R0, 0x2, !P2 ;  /* 0x000000020000780c */ /* 0x000fc40005701670 */
[----:B------:R-:W-:Y:S01]  /*1ef80*/  F2FP.SATFINITE.E4M3.F32.PACK_AB_MERGE_C R7, RZ, R7, RZ ;  /* 0x00000007ff07723e */ /* 0x000fe200048070ff */
[----:B------:R-:W5:Y:S01]  /*1ef90*/  LDL.LU R39, [R1+0x208] ;  /* 0x0002080001277983 */ /* 0x000f620000300800 */
[----:B------:R-:W-:Y:S02]  /*1efa0*/  F2FP.SATFINITE.E4M3.F32.PACK_AB_MERGE_C R8, RZ, R8, RZ ;  /* 0x00000008ff08723e */ /* 0x000fe400048070ff */
[----:B------:R-:W-:Y:S01]  /*1efb0*/  F2FP.SATFINITE.E4M3.F32.PACK_AB_MERGE_C R9, RZ, R9, RZ ;  /* 0x00000009ff09723e */ /* 0x000fe200048070ff */
[----:B------:R-:W-:Y:S01]  /*1efc0*/  FMUL R23, R23, UR20 ;  /* 0x0000001417177c20 */ /* 0x000fe20008400000 */
[----:B------:R-:W-:Y:S01]  /*1efd0*/  F2FP.SATFINITE.E4M3.F32.PACK_AB_MERGE_C R10, RZ, R10, RZ ;  /* 0x0000000aff0a723e */ /* 0x000fe200048070ff */
[----:B------:R-:W-:Y:S01]  /*1efe0*/  FMUL R152, R152, UR20 ;  /* 0x0000001498987c20 */ /* 0x000fe20008400000 */
[----:B------:R-:W-:Y:S01]  /*1eff0*/  F2FP.SATFINITE.E4M3.F32.PACK_AB_MERGE_C R11, RZ, R11, RZ ;  /* 0x0000000bff0b723e */ /* 0x000fe200048070ff */
[----:B------:R-:W3:Y:S04]  /*1f000*/  LDL.LU R35, [R1+0x20c] ;  /* 0x00020c0001237983 */ /* 0x000ee80000300800 */
[----:B------:R-:W-:Y:S01]  /*1f010*/  @!P0 STG.E.U8 desc[UR14][R26.64+0x1], R6 ;  /* 0x000001061a008986 */ /* 0x000fe2000c10110e */
[----:B------:R-:W-:-:S03]  /*1f020*/  ISETP.LT.OR P0, PT, R0, 0x9, !P2 ;  /* 0x000000090000780c */ /* 0x000fc60005701670 */
[----:B------:R-:W-:Y:S01]  /*1f030*/  @!P1 STG.E.U8 desc[UR14][R24.64+0x8], R7 ;  /* 0x0000080718009986 */ /* 0x000fe2000c10110e */
[----:B------:R-:W-:-:S03]  /*1f040*/  ISETP.LT.OR P1, PT, R0, 0xa, !P2 ;  /* 0x0000000a0000780c */ /* 0x000fc60005721670 */
[----:B------:R-:W-:Y:S01]  /*1f050*/  @!P5 STG.E.U8 desc[UR14][R24.64+0x9], R8 ;  /* 0x000009081800d986 */ /* 0x000fe2000c10110e */
[C---:B------:R-:W-:Y:S02]  /*1f060*/  ISETP.LT.OR P5, PT, R0.reuse, 0x11, !P3 ;  /* 0x000000110000780c */ /* 0x040fe40005fa1670 */
[----:B------:R-:W-:Y:S01]  /*1f070*/  F2FP.SATFINITE.E4M3.F32.PACK_AB_MERGE_C R12, RZ, R12, RZ ;  /* 0x0000000cff0c723e */ /* 0x000fe200048070ff */
[----:B------:R-:W-:Y:S01]  /*1f080*/  FMUL R153, R153, UR20 ;  /* 0x0000001499997c20 */ /* 0x000fe20008400000 */
[----:B------:R-:W-:Y:S01]  /*1f090*/  F2FP.SATFINITE.E4M3.F32.PACK_AB_MERGE_C R13, RZ, R13, RZ ;  /* 0x0000000dff0d723e */ /* 0x000fe200048070ff */
[----:B------:R-:W-:Y:S01]  /*1f0a0*/  @!P0 STG.E.U8 desc[UR14][R26.64+0x8], R9 ;  /* 0x000008091a008986 */ /* 0x000fe2000c10110e */
[----:B------:R-:W-:-:S03]  /*1f0b0*/  ISETP.LT.OR P0, PT, R0, 0x12, !P3 ;  /* 0x000000120000780c */ /* 0x000fc60005f01670 */
[----:B------:R-:W-:Y:S01]  /*1f0c0*/  @!P1 STG.E.U8 desc[UR14][R26.64+0x9], R10 ;  /* 0x0000090a1a009986 */ /* 0x000fe2000c10110e */
[----:B------:R-:W-:-:S03]  /*1f0d0*/  ISETP.LT.OR P1, PT, R0, 0x11, !P2 ;  /* 0x000000110000780c */ /* 0x000fc60005721670 */
[----:B------:R-:W-:Y:S01]  /*1f0e0*/  @!P5 STG.E.U8 desc[UR14][R24.64+0x10], R11 ;  /* 0x0000100b1800d986 */ /* 0x000fe2000c10110e */
[C---:B------:R-:W-:Y:S02]  /*1f0f0*/  ISETP.LT.OR P5, PT, R0.reuse, 0x12, !P2 ;  /* 0x000000120000780c */ /* 0x040fe400057a1670 */
[----:B------:R-:W-:Y:S01]  /*1f100*/  F2FP.SATFINITE.E4M3.F32.PACK_AB_MERGE_C R14, RZ, R14, RZ ;  /* 0x0000000eff0e723e */ /* 0x000fe200048070ff */
[----:B------:R-:W5:Y:S04]  /*1f110*/  LDL.LU R33, [R1+0x210] ;  /* 0x0002100001217983 */ /* 0x000f680000300800 */
[----:B------:R-:W-:Y:S01]  /*1f120*/  @!P0 STG.E.U8 desc[UR14][R24.64+0x11], R12 ;  /* 0x0000110c18008986 */ /* 0x000fe2000c10110e */
[----:B------:R-:W-:-:S03]  /*1f130*/  ISETP.LT.OR P0, PT, R0, 0x19, !P3 ;  /* 0x000000190000780c */ /* 0x000fc60005f01670 */
[----:B------:R-:W-:Y:S01]  /*1f140*/  @!P1 STG.E.U8 desc[UR14][R26.64+0x10], R13 ;  /* 0x0000100d1a009986 */ /* 0x000fe2000c10110e */
[C---:B------:R-:W-:Y:S02]  /*1f150*/  ISETP.LT.OR P1, PT, R0.reuse, 0x1a, !P3 ;  /* 0x0000001a0000780c */ /* 0x040fe40005f21670 */
[----:B------:R-:W-:Y:S02]  /*1f160*/  F2FP.SATFINITE.E4M3.F32.PACK_AB_MERGE_C R15, RZ, R15, RZ ;  /* 0x0000000fff0f723e */ /* 0x000fe400048070ff */
[----:B------:R-:W-:Y:S01]  /*1f170*/  F2FP.SATFINITE.E4M3.F32.PACK_AB_MERGE_C R16, RZ, R16, RZ ;  /* 0x00000010ff10723e */ /* 0x000fe200048070ff */
[----:B------:R-:W-:Y:S01]  /*1f180*/  @!P5 STG.E.U8 desc[UR14][R26.64+0x11], R14 ;  /* 0x0000110e1a00d986 */ /* 0x000fe2000c10110e */
[----:B------:R-:W-:-:S03]  /*1f190*/  ISETP.LT.OR P5, PT, R0, 0x19, !P2 ;  /* 0x000000190000780c */ /* 0x000fc600057a1670 */
[----:B------:R-:W-:Y:S01]  /*1f1a0*/  @!P0 STG.E.U8 desc[UR14][R24.64+0x18], R15 ;  /* 0x0000180f18008986 */ /* 0x000fe2000c10110e */
[----:B------:R-:W-:-:S03]  /*1f1b0*/  ISETP.LT.OR P0, PT, R0, 0x1a, !P2 ;  /* 0x0000001a0000780c */ /* 0x000fc60005701670 */
[----:B------:R-:W-:Y:S01]  /*1f1c0*/  @!P1 STG.E.U8 desc[UR14][R24.64+0x19], R16 ;  /* 0x0000191018009986 */ /* 0x000fe2000c10110e */
[----:B------:R-:W-:Y:S02]  /*1f1d0*/  ISETP.LT.OR P1, PT, R0, 0x21, !P3 ;  /* 0x000000210000780c */ /* 0x000fe40005f21670 */
[----:B------:R-:W-:Y:S01]  /*1f1e0*/  F2FP.SATFINITE.E4M3.F32.PACK_AB_MERGE_C R17, RZ, R17, RZ ;  /* 0x00000011ff11723e */ /* 0x000fe200048070ff */
[----:B------:R-:W5:Y:S01]  /*1f1f0*/  LDL.LU R32, [R1+0x214] ;  /* 0x0002140001207983 */ /* 0x000f620000300800 */
[----:B------:R-:W-:Y:S01]  /*1f200*/  F2FP.SATFINITE.E4M3.F32.PACK_AB_MERGE_C R18, RZ, R18, RZ ;  /* 0x00000012ff12723e */ /* 0x000fe200048070ff */
[----:B------:R-:W-:Y:S01]  /*1f210*/  FMUL R154, R154, UR20 ;  /* 0x000000149a9a7c20 */ /* 0x000fe20008400000 */
[----:B------:R-:W-:Y:S01]  /*1f220*/  F2FP.SATFINITE.E4M3.F32.PACK_AB_MERGE_C R19, RZ, R19, RZ ;  /* 0x00000013ff13723e */ /* 0x000fe200048070ff */
[----:B------:R-:W-:Y:S01]  /*1f230*/  @!P5 STG.E.U8 desc[UR14][R26.64+0x18], R17 ;  /* 0x000018111a00d986 */ /* 0x000fe2000c10110e */
[----:B------:R-:W-:Y:S01]  /*1f240*/  ISETP.LT.OR P5, PT, R0, 0x22, !P3 ;  /* 0x000000220000780c */ /* 0x000fe20005fa1670 */
[----:B------:R-:W-:Y:S01]  /*1f250*/  FMUL R156, R156, UR20 ;  /* 0x000000149c9c7c20 */ /* 0x000fe20008400000 */
[----:B------:R-:W-:Y:S01]  /*1f260*/  F2FP.SATFINITE.E4M3.F32.PACK_AB_MERGE_C R20, RZ, R20, RZ ;  /* 0x00000014ff14723e */ /* 0x000fe200048070ff */
[----:B------:R-:W-:Y:S01]  /*1f270*/  @!P0 STG.E.U8 desc[UR14][R26.64+0x19], R18 ;  /* 0x000019121a008986 */ /* 0x000fe2000c10110e */
[C---:B------:R-:W-:Y:S01]  /*1f280*/  ISETP.LT.OR P0, PT, R0.reuse, 0x21, !P2 ;  /* 0x000000210000780c */ /* 0x040fe20005701670 */
[----:B------:R-:W-:Y:S01]  /*1f290*/  FMUL R155, R155, UR20 ;  /* 0x000000149b9b7c20 */ /* 0x000fe20008400000 */
[----:B------:R-:W-:Y:S01]  /*1f2a0*/  F2FP.SATFINITE.E4M3.F32.PACK_AB_MERGE_C R21, RZ, R21, RZ ;  /* 0x00000015ff15723e */ /* 0x000fe200048070ff */
[----:B------:R-:W-:Y:S01]  /*1f2b0*/  @!P1 STG.E.U8 desc[UR14][R24.64+0x20], R19 ;  /* 0x0000201318009986 */ /* 0x000fe2000c10110e */
[----:B------:R-:W-:Y:S01]  /*1f2c0*/  ISETP.LT.OR P1, PT, R0, 0x22, !P2 ;  /* 0x000000220000780c */ /* 0x000fe20005721670 */
[----:B------:R-:W-:Y:S01]  /*1f2d0*/  FMUL R157, R157, UR20 ;  /* 0x000000149d9d7c20 */ /* 0x000fe20008400000 */
        /* <DEDUP_REMOVED lines=20> */
[C---:B------:R-:W-:Y:S01]  /*1f420*/  ISETP.LT.OR P6, PT, R0.reuse, 0x32, !P2 ;  /* 0x000000320000780c */ /* 0x040fe200057c1670 */
        /* <DEDUP_REMOVED lines=45> */
[----:B0-----:R-:W-:Y:S01]  /*1f700*/  F2FP.SATFINITE.E4M3.F32.PACK_AB_MERGE_C R3, RZ, R168, RZ ;  /* 0x000000a8ff03723e */ /* 0x001fe200048070ff */
        /* <DEDUP_REMOVED lines=11> */
[----:B----4-:R-:W-:Y:S01]  /*1f7c0*/  F2FP.SATFINITE.E4M3.F32.PACK_AB_MERGE_C R5, RZ, R170, RZ ;  /* 0x000000aaff05723e */ /* 0x010fe200048070ff */
        /* <DEDUP_REMOVED lines=8> */
[----:B------:R0:W-:Y:S01]  /*1f850*/  @!P1 STG.E.U8 desc[UR14][R24.64+0x49], R3 ;  /* 0x0000490318009986 */ /* 0x0001e2000c10110e */
[C---:B------:R-:W-:Y:S01]  /*1f860*/  ISETP.LT.OR P1, PT, R0.reuse, 0x52, !P3 ;  /* 0x000000520000780c */ /* 0x040fe20005f21670 */
[----:B------:R-:W-:Y:S01]  /*1f870*/  FMUL R181, R181, UR20 ;  /* 0x00000014b5b57c20 */ /* 0x000fe20008400000 */
[----:B------:R-:W-:Y:S01]  /*1f880*/  F2FP.SATFINITE.E4M3.F32.PACK_AB_MERGE_C R175, RZ, R175, RZ ;  /* 0x000000afffaf723e */ /* 0x000fe200048070ff */
[----:B------:R4:W-:Y:S01]  /*1f890*/  @!P6 STG.E.U8 desc[UR14][R26.64+0x49], R5 ;  /* 0x000049051a00e986 */ /* 0x0009e2000c10110e */
        /* <DEDUP_REMOVED lines=8> */
[----:B0-----:R-:W-:Y:S01]  /*1f920*/  F2FP.SATFINITE.E4M3.F32.PACK_AB_MERGE_C R3, RZ, R172, RZ ;  /* 0x000000acff03723e */ /* 0x001fe200048070ff */
[----:B------:R-:W-:Y:S01]  /*1f930*/  FMUL R183, R183, UR20 ;  /* 0x00000014b7b77c20 */ /* 0x000fe20008400000 */
[C---:B------:R-:W-:Y:S01]  /*1f940*/  ISETP.LT.OR P0, PT, R0.reuse, 0x59, !P3 ;  /* 0x000000590000780c */ /* 0x040fe20005f01670 */
[----:B------:R-:W-:Y:S01]  /*1f950*/  FMUL R185, R185, UR20 ;  /* 0x00000014b9b97c20 */ /* 0x000fe20008400000 */
[----:B----4-:R-:W-:Y:S01]  /*1f960*/  F2FP.SATFINITE.E4M3.F32.PACK_AB_MERGE_C R5, RZ, R174, RZ ;  /* 0x000000aeff05723e */ /* 0x010fe200048070ff */
        /* <DEDUP_REMOVED lines=8> */
[----:B------:R4:W-:Y:S01]  /*1f9f0*/  @!P6 STG.E.U8 desc[UR14][R26.64+0x51], R5 ;  /* 0x000051051a00e986 */ /* 0x0009e2000c10110e */
[C---:B------:R-:W-:Y:S01]  /*1fa00*/  ISETP.LT.OR P6, PT, R0.reuse, 0x5a, !P2 ;  /* 0x0000005a0000780c */ /* 0x040fe200057c1670 */
[----:B------:R-:W-:Y:S01]  /*1fa10*/  FMUL R187, R187, UR20 ;  /* 0x00000014bbbb7c20 */ /* 0x000fe20008400000 */
[----:B------:R-:W-:Y:S01]  /*1fa20*/  F2FP.SATFINITE.E4M3.F32.PACK_AB_MERGE_C R185, RZ, R185, RZ ;  /* 0x000000b9ffb9723e */ /* 0x000fe200048070ff */
[----:B------:R-:W-:Y:S01]  /*1fa30*/  @!P0 STG.E.U8 desc[UR14][R24.64+0x58], R175 ;  /* 0x000058af18008986 */ /* 0x000fe2000c10110e */
[----:B0-----:R-:W-:Y:S01]  /*1fa40*/  F2FP.SATFINITE.E4M3.F32.PACK_AB_MERGE_C R3, RZ, R176, RZ ;  /* 0x000000b0ff03723e */ /* 0x001fe200048070ff */
[----:B------:R-:W-:Y:S01]  /*1fa50*/  FMUL R189, R189, UR20 ;  /* 0x00000014bdbd7c20 */ /* 0x000fe20008400000 */
[----:B------:R-:W-:Y:S01]  /*1fa60*/  ISETP.LT.OR P0, PT, R0, 0x61, !P3 ;  /* 0x000000610000780c */ /* 0x000fe20005f01670 */
[----:B------:R-:W-:Y:S01]  /*1fa70*/  FMUL R190, R190, UR20 ;  /* 0x00000014bebe7c20 */ /* 0x000fe20008400000 */
[----:B------:R-:W-:Y:S01]  /*1fa80*/  FMUL R192, R192, UR20 ;  /* 0x00000014c0c07c20 */ /* 0x000fe20008400000 */
[----:B------:R0:W-:Y:S01]  /*1fa90*/  @!P1 STG.E.U8 desc[UR14][R24.64+0x59], R3 ;  /* 0x0000590318009986 */ /* 0x0001e2000c10110e */
[C---:B------:R-:W-:Y:S01]  /*1faa0*/  ISETP.LT.OR P1, PT, R0.reuse, 0x62, !P3 ;  /* 0x000000620000780c */ /* 0x040fe20005f21670 */
[----:B------:R-:W-:Y:S01]  /*1fab0*/  FMUL R191, R191, UR20 ;  /* 0x00000014bfbf7c20 */ /* 0x000fe20008400000 */
[----:B----4-:R-:W-:Y:S01]  /*1fac0*/  F2FP.SATFINITE.E4M3.F32.PACK_AB_MERGE_C R5, RZ, R178, RZ ;  /* 0x000000b2ff05723e */ /* 0x010fe200048070ff */
[----:B------:R-:W-:Y:S01]  /*1fad0*/  @!P5 STG.E.U8 desc[UR14][R26.64+0x58], R177 ;  /* 0x000058b11a00d986 */ /* 0x000fe2000c10110e */
        /* <DEDUP_REMOVED lines=12> */
[----:B------:R-:W-:Y:S01]  /*1fba0*/  F2FP.SATFINITE.E4M3.F32.PACK_AB_MERGE_C R191, RZ, R191, RZ ;  /* 0x000000bfffbf723e */ /* 0x000fe200048070ff */
[----:B------:R0:W-:Y:S01]  /*1fbb0*/  @!P1 STG.E.U8 desc[UR14][R24.64+0x61], R3 ;  /* 0x0000610318009986 */ /* 0x0001e2000c10110e */
[C---:B------:R-:W-:Y:S01]  /*1fbc0*/  ISETP.LT.OR P1, PT, R0.reuse, 0x6a, !P3 ;  /* 0x0000006a0000780c */ /* 0x040fe20005f21670 */
[----:B------:R-:W-:Y:S01]  /*1fbd0*/  FMUL R197, R197, UR20 ;  /* 0x00000014c5c57c20 */ /* 0x000fe20008400000 */
[----:B----4-:R-:W-:Y:S01]  /*1fbe0*/  F2FP.SATFINITE.E4M3.F32.PACK_AB_MERGE_C R5, RZ, R182, RZ ;  /* 0x000000b6ff05723e */ /* 0x010fe200048070ff */
[----:B------:R-:W-:Y:S01]  /*1fbf0*/  @!P5 STG.E.U8 desc[UR14][R26.64+0x60], R181 ;  /* 0x000060b51a00d986 */ /* 0x000fe2000c10110e */
[----:B------:R-:W-:Y:S01]  /*1fc00*/  ISETP.LT.OR P5, PT, R0, 0x69, !P2 ;  /* 0x000000690000780c */ /* 0x000fe200057a1670 */
        /* <DEDUP_REMOVED lines=13> */
[----:B------:R-:W-:Y:S01]  /*1fce0*/  ISETP.LT.OR P1, PT, R0, 0x72, !P3 ;  /* 0x000000720000780c */ /* 0x000fe20005f21670 */
[----:B------:R-:W-:Y:S01]  /*1fcf0*/  FMUL R202, R202, UR20 ;  /* 0x00000014caca7c20 */ /* 0x000fe20008400000 */
[----:B----4-:R-:W-:Y:S01]  /*1fd00*/  F2FP.SATFINITE.E4M3.F32.PACK_AB_MERGE_C R5, RZ, R186, RZ ;  /* 0x000000baff05723e */ /* 0x010fe200048070ff */
        /* <DEDUP_REMOVED lines=111> */
[----:B--2---:R-:W-:Y:S01]  /*20400*/  FMUL R2, R2, UR20 ;  /* 0x0000001402027c20 */ /* 0x004fe20008400000 */
        /* <DEDUP_REMOVED lines=8> */
[----:B------:R-:W4:Y:S01]  /*20490*/  LDL.LU R38, [R1+0x218] ;  /* 0x0002180001267983 */ /* 0x000f220000300800 */
[----:B------:R-:W-:-:S03]  /*204a0*/  F2FP.SATFINITE.E4M3.F32.PACK_AB_MERGE_C R233, RZ, R233, RZ ;  /* 0x000000e9ffe9723e */ /* 0x000fc600048070ff */
[----:B------:R0:W-:Y:S01]  /*204b0*/  @!P1 STG.E.U8 desc[UR14][R24.64+0xa1], R3 ;  /* 0x0000a10318009986 */ /* 0x0001e2000c10110e */
[C---:B------:R-:W-:Y:S02]  /*204c0*/  ISETP.LT.OR P1, PT, R0.reuse, 0xaa, !P3 ;  /* 0x000000aa0000780c */ /* 0x040fe40005f21670 */
[----:B--2---:R-:W-:Y:S01]  /*204d0*/  F2FP.SATFINITE.E4M3.F32.PACK_AB_MERGE_C R5, RZ, R214, RZ ;  /* 0x000000d6ff05723e */ /* 0x004fe200048070ff */
[----:B------:R-:W-:Y:S01]  /*204e0*/  @!P5 STG.E.U8 desc[UR14][R26.64+0xa0], R213 ;  /* 0x0000a0d51a00d986 */ /* 0x000fe2000c10110e */
[----:B------:R-:W-:-:S03]  /*204f0*/  ISETP.LT.OR P5, PT, R0, 0xa9, !P2 ;  /* 0x000000a90000780c */ /* 0x000fc600057a1670 */
[----:B------:R2:W-:Y:S01]  /*20500*/  @!P6 STG.E.U8 desc[UR14][R26.64+0xa1], R5 ;  /* 0x0000a1051a00e986 */ /* 0x0005e2000c10110e */
[C---:B------:R-:W-:Y:S02]  /*20510*/  ISETP.LT.OR P6, PT, R0.reuse, 0xaa, !P2 ;  /* 0x000000aa0000780c */ /* 0x040fe400057c1670 */
[----:B0-----:R-:W-:Y:S01]  /*20520*/  F2FP.SATFINITE.E4M3.F32.PACK_AB_MERGE_C R3, RZ, R216, RZ ;  /* 0x000000d8ff03723e */ /* 0x001fe200048070ff */
[----:B------:R-:W-:Y:S01]  /*20530*/  @!P0 STG.E.U8 desc[UR14][R24.64+0xa8], R215 ;  /* 0x0000a8d718008986 */ /* 0x000fe2000c10110e */
[----:B------:R-:W-:-:S03]  /*20540*/  ISETP.LT.OR P0, PT, R0, 0xb1, !P3 ;  /* 0x000000b10000780c */ /* 0x000fc60005f01670 */
        /* <DEDUP_REMOVED lines=38> */
[----:B------:R-:W4:Y:S04]  /*207b0*/  LDL.LU R37, [R1+0x21c] ;  /* 0x00021c0001257983 */ /* 0x000f280000300800 */
[----:B------:R-:W-:Y:S01]  /*207c0*/  @!P1 STG.E.U8 desc[UR14][R24.64+0xc9], R3 ;  /* 0x0000c90318009986 */ /* 0x000fe2000c10110e */
[C---:B------:R-:W-:Y:S02]  /*207d0*/  ISETP.LT.OR P1, PT, R0.reuse, 0xd2, !P3 ;  /* 0x000000d20000780c */ /* 0x040fe40005f21670 */
[----:B--2---:R-:W-:Y:S01]  /*207e0*/  F2FP.SATFINITE.E4M3.F32.PACK_AB_MERGE_C R5, RZ, R234, RZ ;  /* 0x000000eaff05723e */ /* 0x004fe200048070ff */
[----:B------:R-:W2:Y:S01]  /*207f0*/  LDL.LU R36, [R1+0x220] ;  /* 0x0002200001247983 */ /* 0x000ea20000300800 */
[----:B------:R-:W-:Y:S01]  /*20800*/  F2FP.SATFINITE.E4M3.F32.PACK_AB_MERGE_C R7, RZ, R236, RZ ;  /* 0x000000ecff07723e */ /* 0x000fe200048070ff */
[----:B---3--:R-:W-:Y:S01]  /*20810*/  FMUL R4, R35, UR20 ;  /* 0x0000001423047c20 */ /* 0x008fe20008400000 */
[----:B------:R-:W-:Y:S01]  /*20820*/  F2FP.SATFINITE.E4M3.F32.PACK_AB_MERGE_C R9, RZ, R2, RZ ;  /* 0x00000002ff09723e */ /* 0x000fe200048070ff */
[----:B------:R-:W-:Y:S01]  /*20830*/  FMUL R2, R41, UR20 ;  /* 0x0000001429027c20 */ /* 0x000fe20008400000 */
[----:B------:R-:W3:Y:S04]  /*20840*/  LDL.LU R35, [R1+0x224] ;  /* 0x0002240001237983 */ /* 0x000ee80000300800 */
[----:B------:R-:W-:Y:S01]  /*20850*/  @!P0 STG.E.U8 desc[UR14][R24.64+0xc8], R231 ;  /* 0x0000c8e718008986 */ /* 0x000fe2000c10110e */
[----:B------:R-:W-:-:S03]  /*20860*/  ISETP.LT.OR P0, PT, R0, 0xd1, !P3 ;  /* 0x000000d10000780c */ /* 0x000fc60005f01670 */
[----:B------:R-:W-:Y:S01]  /*20870*/  @!P5 STG.E.U8 desc[UR14][R26.64+0xc8], R233 ;  /* 0x0000c8e91a00d986 */ /* 0x000fe2000c10110e */
[----:B------:R-:W-:-:S03]  /*20880*/  ISETP.LT.OR P5, PT, R0, 0xd1, !P2 ;  /* 0x000000d10000780c */ /* 0x000fc600057a1670 */
[----:B------:R5:W-:Y:S01]  /*20890*/  @!P6 STG.E.U8 desc[UR14][R26.64+0xc9], R5 ;  /* 0x0000c9051a00e986 */ /* 0x000be2000c10110e */
[----:B------:R-:W-:-:S03]  /*208a0*/  ISETP.LT.OR P6, PT, R0, 0xd2, !P2 ;  /* 0x000000d20000780c */ /* 0x000fc600057c1670 */
[----:B------:R0:W-:Y:S01]  /*208b0*/  @!P1 STG.E.U8 desc[UR14][R24.64+0xd1], R7 ;  /* 0x0000d10718009986 */ /* 0x0001e2000c10110e */
[----:B-----5:R-:W-:-:S03]  /*208c0*/  FMUL R5, R33, UR20 ;  /* 0x0000001421057c20 */ /* 0x020fc60008400000 */
[----:B------:R-:W5:Y:S01]  /*208d0*/  LDL.LU R33, [R1+0x228] ;  /* 0x0002280001217983 */ /* 0x000f620000300800 */
[----:B0-----:R-:W-:Y:S01]  /*208e0*/  F2FP.SATFINITE.E4M3.F32.PACK_AB_MERGE_C R7, RZ, R2, RZ ;  /* 0x00000002ff07723e */ /* 0x001fe200048070ff */
[----:B------:R-:W-:Y:S02]  /*208f0*/  FMUL R2, R32, UR20 ;  /* 0x0000001420027c20 */ /* 0x000fe40008400000 */
[----:B------:R-:W5:Y:S04]  /*20900*/  LDL.LU R41, [R1+0x22c] ;  /* 0x00022c0001297983 */ /* 0x000f680000300800 */
[----:B------:R-:W5:Y:S01]  /*20910*/  LDL.LU R32, [R1+0x230] ;  /* 0x0002300001207983 */ /* 0x000f620000300800 */
[----:B------:R-:W-:Y:S01]  /*20920*/  F2FP.SATFINITE.E4M3.F32.PACK_AB_MERGE_C R235, RZ, R235, RZ ;  /* 0x000000ebffeb723e */ /* 0x000fe200048070ff */
[----:B------:R-:W-:Y:S01]  /*20930*/  FMUL R3, R39, UR20 ;  /* 0x0000001427037c20 */ /* 0x000fe20008400000 */
[----:B------:R-:W-:Y:S01]  /*20940*/  F2FP.SATFINITE.E4M3.F32.PACK_AB_MERGE_C R237, RZ, R237, RZ ;  /* 0x000000edffed723e */ /* 0x000fe200048070ff */
[----:B------:R-:W5:Y:S04]  /*20950*/  LDL.LU R39, [R1+0x234] ;  /* 0x0002340001277983 */ /* 0x000f680000300800 */
[----:B------:R-:W-:Y:S01]  /*20960*/  @!P0 STG.E.U8 desc[UR14][R24.64+0xd0], R235 ;  /* 0x0000d0eb18008986 */ /* 0x000fe2000c10110e */
[----:B------:R-:W-:-:S02]  /*20970*/  ISETP.LT.OR P0, PT, R0, 0xd9, !P3 ;  /* 0x000000d90000780c */ /* 0x000fc40005f01670 */
[C---:B------:R-:W-:Y:S01]  /*20980*/  ISETP.LT.OR P1, PT, R0.reuse, 0xda, !P3 ;  /* 0x000000da0000780c */ /* 0x040fe20005f21670 */
[----:B------:R-:W-:Y:S01]  /*20990*/  @!P5 STG.E.U8 desc[UR14][R26.64+0xd0], R237 ;  /* 0x0000d0ed1a00d986 */ /* 0x000fe2000c10110e */
[----:B------:R-:W-:Y:S02]  /*209a0*/  ISETP.LT.OR P5, PT, R0, 0xd9, !P2 ;  /* 0x000000d90000780c */ /* 0x000fe400057a1670 */
[----:B------:R-:W-:Y:S01]  /*209b0*/  F2FP.SATFINITE.E4M3.F32.PACK_AB_MERGE_C R11, RZ, R3, RZ ;  /* 0x00000003ff0b723e */ /* 0x000fe200048070ff */
[----:B------:R0:W-:Y:S01]  /*209c0*/  @!P6 STG.E.U8 desc[UR14][R26.64+0xd1], R9 ;  /* 0x0000d1091a00e986 */ /* 0x0001e2000c10110e */
[----:B------:R-:W-:-:S05]  /*209d0*/  F2FP.SATFINITE.E4M3.F32.PACK_AB_MERGE_C R13, RZ, R4, RZ ;  /* 0x00000004ff0d723e */ /* 0x000fca00048070ff */
[----:B------:R1:W-:Y:S01]  /*209e0*/  @!P0 STG.E.U8 desc[UR14][R24.64+0xd8], R7 ;  /* 0x0000d80718008986 */ /* 0x0003e2000c10110e */
[----:B0-----:R-:W-:-:S03]  /*209f0*/  F2FP.SATFINITE.E4M3.F32.PACK_AB_MERGE_C R9, RZ, R5, RZ ;  /* 0x00000005ff09723e */ /* 0x001fc600048070ff */
[----:B------:R0:W-:Y:S01]  /*20a00*/  @!P1 STG.E.U8 desc[UR14][R24.64+0xd9], R11 ;  /* 0x0000d90b18009986 */ /* 0x0001e2000c10110e */
[----:B-1----:R-:W-:-:S03]  /*20a10*/  F2FP.SATFINITE.E4M3.F32.PACK_AB_MERGE_C R7, RZ, R2, RZ ;  /* 0x00000002ff07723e */ /* 0x002fc600048070ff */
[----:B------:R1:W-:Y:S01]  /*20a20*/  @!P5 STG.E.U8 desc[UR14][R26.64+0xd8], R13 ;  /* 0x0000d80d1a00d986 */ /* 0x0003e2000c10110e */
[----:B----4-:R-:W-:-:S03]  /*20a30*/  FMUL R3, R38, UR20 ;  /* 0x0000001426037c20 */ /* 0x010fc60008400000 */
[----:B------:R-:W4:Y:S02]  /*20a40*/  LDL.LU R38, [R1+0x238] ;  /* 0x0002380001267983 */ /* 0x000f240000300800 */
[----:B0-----:R-:W-:Y:S01]  /*20a50*/  F2FP.SATFINITE.E4M3.F32.PACK_AB_MERGE_C R11, RZ, R3, RZ ;  /* 0x00000003ff0b723e */ /* 0x001fe200048070ff */
[----:B------:R-:W-:Y:S02]  /*20a60*/  FMUL R4, R37, UR20 ;  /* 0x0000001425047c20 */ /* 0x000fe40008400000 */
[----:B------:R-:W4:Y:S01]  /*20a70*/  LDL.LU R37, [R1+0x23c] ;  /* 0x00023c0001257983 */ /* 0x000f220000300800 */
[----:B--2---:R-:W-:-:S03]  /*20a80*/  FMUL R5, R36, UR20 ;  /* 0x0000001424057c20 */ /* 0x004fc60008400000 */
[----:B------:R-:W2:Y:S01]  /*20a90*/  LDL.LU R36, [R1+0x240] ;  /* 0x0002400001247983 */ /* 0x000ea20000300800 */
[----:B---3--:R-:W-:-:S03]  /*20aa0*/  FMUL R2, R35, UR20 ;  /* 0x0000001423027c20 */ /* 0x008fc60008400000 */
[----:B------:R-:W3:Y:S01]  /*20ab0*/  LDL.LU R35, [R1+0x244] ;  /* 0x0002440001237983 */ /* 0x000ee20000300800 */
[----:B-1----:R-:W-:Y:S01]  /*20ac0*/  F2FP.SATFINITE.E4M3.F32.PACK_AB_MERGE_C R13, RZ, R4, RZ ;  /* 0x00000004ff0d723e */ /* 0x002fe200048070ff */
[----:B-----5:R-:W-:Y:S02]  /*20ad0*/  FMUL R3, R33, UR20 ;  /* 0x0000001421037c20 */ /* 0x020fe40008400000 */
[----:B------:R-:W5:Y:S01]  /*20ae0*/  LDL.LU R33, [R1+0x248] ;  /* 0x0002480001217983 */ /* 0x000f620000300800 */
[----:B------:R-:W-:-:S03]  /*20af0*/  FMUL R4, R32, UR20 ;  /* 0x0000001420047c20 */ /* 0x000fc60008400000 */
[----:B------:R-:W5:Y:S01]  /*20b00*/  LDL.LU R32, [R1+0x24c] ;  /* 0x00024c0001207983 */ /* 0x000f620000300800 */
[C---:B------:R-:W-:Y:S02]  /*20b10*/  ISETP.LT.OR P6, PT, R0.reuse, 0xda, !P2 ;  /* 0x000000da0000780c */ /* 0x040fe400057c1670 */
[C---:B------:R-:W-:Y:S02]  /*20b20*/  ISETP.LT.OR P5, PT, R0.reuse, 0xe1, !P3 ;  /* 0x000000e10000780c */ /* 0x040fe40005fa1670 */
[C---:B------:R-:W-:Y:S02]  /*20b30*/  ISETP.LT.OR P1, PT, R0.reuse, 0xe2, !P2 ;  /* 0x000000e20000780c */ /* 0x040fe40005721670 */
[----:B------:R-:W-:-:S07]  /*20b40*/  ISETP.LT.OR P0, PT, R0, 0xe1, !P2 ;  /* 0x000000e10000780c */ /* 0x000fce0005701670 */
[----:B------:R0:W-:Y:S01]  /*20b50*/  @!P6 STG.E.U8 desc[UR14][R26.64+0xd9], R9 ;  /* 0x0000d9091a00e986 */ /* 0x0001e2000c10110e */
[----:B------:R-:W-:Y:S02]  /*20b60*/  ISETP.LT.OR P6, PT, R0, 0xe2, !P3 ;  /* 0x000000e20000780c */ /* 0x000fe40005fc1670 */
[----:B------:R-:W-:Y:S01]  /*20b70*/  F2FP.SATFINITE.E4M3.F32.PACK_AB_MERGE_C R5, RZ, R5, RZ ;  /* 0x00000005ff05723e */ /* 0x000fe200048070ff */
[----:B------:R-:W-:Y:S01]  /*20b80*/  @!P5 STG.E.U8 desc[UR14][R24.64+0xe0], R7 ;  /* 0x0000e0071800d986 */ /* 0x000fe2000c10110e */
[----:B0-----:R-:W-:Y:S01]  /*20b90*/  F2FP.SATFINITE.E4M3.F32.PACK_AB_MERGE_C R9, RZ, R2, RZ ;  /* 0x00000002ff09723e */ /* 0x001fe200048070ff */
[----:B------:R-:W-:-:S08]  /*20ba0*/  FMUL R2, R41, UR20 ;  /* 0x0000001429027c20 */ /* 0x000fd00008400000 */
[----:B------:R-:W-:Y:S01]  /*20bb0*/  @!P6 STG.E.U8 desc[UR14][R24.64+0xe1], R11 ;  /* 0x0000e10b1800e986 */ /* 0x000fe2000c10110e */
[----:B------:R-:W-:-:S03]  /*20bc0*/  ISETP.LT.OR P6, PT, R0, 0xe9, !P3 ;  /* 0x000000e90000780c */ /* 0x000fc60005fc1670 */
[----:B------:R0:W-:Y:S04]  /*20bd0*/  @!P1 STG.E.U8 desc[UR14][R26.64+0xe1], R5 ;  /* 0x0000e1051a009986 */ /* 0x0001e8000c10110e */
[----:B------:R-:W5:Y:S01]  /*20be0*/  LDL.LU R41, [R1+0x250] ;  /* 0x0002500001297983 */ /* 0x000f620000300800 */
[----:B------:R-:W-:-:S03]  /*20bf0*/  ISETP.LT.OR P5, PT, R0, 0xea, !P2 ;  /* 0x000000ea0000780c */ /* 0x000fc600057a1670 */
[----:B------:R1:W-:Y:S01]  /*20c00*/  @!P0 STG.E.U8 desc[UR14][R26.64+0xe0], R13 ;  /* 0x0000e00d1a008986 */ /* 0x0003e2000c10110e */
[----:B0-----:R-:W-:Y:S01]  /*20c10*/  F2FP.SATFINITE.E4M3.F32.PACK_AB_MERGE_C R5, RZ, R2, RZ ;  /* 0x00000002ff05723e */ /* 0x001fe200048070ff */
[----:B------:R-:W-:Y:S02]  /*20c20*/  FMUL R2, R39, UR20 ;  /* 0x0000001427027c20 */ /* 0x000fe40008400000 */
[----:B------:R-:W5:Y:S01]  /*20c30*/  LDL.LU R39, [R1+0x254] ;  /* 0x0002540001277983 */ /* 0x000f620000300800 */
[----:B------:R-:W-:Y:S02]  /*20c40*/  ISETP.LT.OR P0, PT, R0, 0xea, !P3 ;  /* 0x000000ea0000780c */ /* 0x000fe40005f01670 */
[----:B------:R-:W-:Y:S02]  /*20c50*/  F2FP.SATFINITE.E4M3.F32.PACK_AB_MERGE_C R7, RZ, R3, RZ ;  /* 0x00000003ff07723e */ /* 0x000fe400048070ff */
[----:B------:R-:W-:Y:S02]  /*20c60*/  F2FP.SATFINITE.E4M3.F32.PACK_AB_MERGE_C R11, RZ, R4, RZ ;  /* 0x00000004ff0b723e */ /* 0x000fe400048070ff */
[----:B-1----:R-:W-:Y:S01]  /*20c70*/  F2FP.SATFINITE.E4M3.F32.PACK_AB_MERGE_C R13, RZ, R2, RZ ;  /* 0x00000002ff0d723e */ /* 0x002fe200048070ff */
[----:B------:R-:W-:Y:S06]  /*20c80*/  @!P6 STG.E.U8 desc[UR14][R24.64+0xe8], R9 ;  /* 0x0000e8091800e986 */ /* 0x000fec000c10110e */
[----:B------:R0:W-:Y:S04]  /*20c90*/  @!P0 STG.E.U8 desc[UR14][R24.64+0xe9], R7 ;  /* 0x0000e90718008986 */ /* 0x0001e8000c10110e */
[----:B------:R1:W-:Y:S01]  /*20ca0*/  @!P5 STG.E.U8 desc[UR14][R26.64+0xe9], R11 ;  /* 0x0000e90b1a00d986 */ /* 0x0003e2000c10110e */
[----:B----4-:R-:W-:-:S03]  /*20cb0*/  FMUL R3, R38, UR20 ;  /* 0x0000001426037c20 */ /* 0x010fc60008400000 */
[----:B------:R-:W4:Y:S02]  /*20cc0*/  LDL.LU R38, [R1+0x258] ;  /* 0x0002580001267983 */ /* 0x000f240000300800 */
[----:B0-----:R-:W-:Y:S01]  /*20cd0*/  F2FP.SATFINITE.E4M3.F32.PACK_AB_MERGE_C R7, RZ, R3, RZ ;  /* 0x00000003ff07723e */ /* 0x001fe200048070ff */
[----:B------:R-:W-:Y:S02]  /*20ce0*/  FMUL R4, R37, UR20 ;  /* 0x0000001425047c20 */ /* 0x000fe40008400000 */
[----:B------:R-:W4:Y:S01]  /*20cf0*/  LDL.LU R37, [R1+0x25c] ;  /* 0x00025c0001257983 */ /* 0x000f220000300800 */
[----:B--2---:R-:W-:-:S03]  /*20d00*/  FMUL R2, R36, UR20 ;  /* 0x0000001424027c20 */ /* 0x004fc60008400000 */
[----:B------:R-:W2:Y:S02]  /*20d10*/  LDL.LU R36, [R1+0x260] ;  /* 0x0002600001247983 */ /* 0x000ea40000300800 */
[----:B------:R-:W-:Y:S01]  /*20d20*/  F2FP.SATFINITE.E4M3.F32.PACK_AB_MERGE_C R9, RZ, R2, RZ ;  /* 0x00000002ff09723e */ /* 0x000fe200048070ff */
[----:B---3--:R-:W-:Y:S02]  /*20d30*/  FMUL R2, R35, UR20 ;  /* 0x0000001423027c20 */ /* 0x008fe40008400000 */
[----:B------:R-:W3:Y:S03]  /*20d40*/  LDL.LU R35, [R1+0x264] ;  /* 0x0002640001237983 */ /* 0x000ee60000300800 */
        /* <DEDUP_REMOVED lines=10> */
[----:B------:R-:W-:-:S03]  /*20df0*/  ISETP.LT.OR P1, PT, R0, 0xf1, !P2 ;  /* 0x000000f10000780c */ /* 0x000fc60005721670 */
[----:B------:R1:W-:Y:S01]  /*20e00*/  @!P6 STG.E.U8 desc[UR14][R24.64+0xf0], R13 ;  /* 0x0000f00d1800e986 */ /* 0x0003e2000c10110e */
[----:B------:R-:W-:-:S03]  /*20e10*/  ISETP.LT.OR P6, PT, R0, 0xf9, !P3 ;  /* 0x000000f90000780c */ /* 0x000fc60005fc1670 */
[----:B------:R1:W-:Y:S01]  /*20e20*/  @!P0 STG.E.U8 desc[UR14][R24.64+0xf1], R7 ;  /* 0x0000f10718008986 */ /* 0x0003e2000c10110e */
[----:B------:R-:W-:Y:S02]  /*20e30*/  ISETP.LT.OR P3, PT, R0, 0xfa, !P3 ;  /* 0x000000fa0000780c */ /* 0x000fe40005f61670 */
[----:B0-----:R-:W-:Y:S02]  /*20e40*/  F2FP.SATFINITE.E4M3.F32.PACK_AB_MERGE_C R5, RZ, R4, RZ ;  /* 0x00000004ff05723e */ /* 0x001fe400048070ff */
[----:B-1----:R-:W-:Y:S02]  /*20e50*/  F2FP.SATFINITE.E4M3.F32.PACK_AB_MERGE_C R13, RZ, R3, RZ ;  /* 0x00000003ff0d723e */ /* 0x002fe400048070ff */
[----:B------:R-:W-:Y:S01]  /*20e60*/  F2FP.SATFINITE.E4M3.F32.PACK_AB_MERGE_C R7, RZ, R2, RZ ;  /* 0x00000002ff07723e */ /* 0x000fe200048070ff */
[----:B------:R-:W-:Y:S02]  /*20e70*/  FMUL R2, R41, UR20 ;  /* 0x0000001429027c20 */ /* 0x000fe40008400000 */
[----:B------:R-:W5:Y:S04]  /*20e80*/  LDL.LU R41, [R1+0x270] ;  /* 0x0002700001297983 */ /* 0x000f680000300800 */
[----:B------:R0:W-:Y:S01]  /*20e90*/  @!P5 STG.E.U8 desc[UR14][R26.64+0xf1], R9 ;  /* 0x0000f1091a00d986 */ /* 0x0001e2000c10110e */
[----:B------:R-:W-:-:S03]  /*20ea0*/  FMUL R3, R39, UR20 ;  /* 0x0000001427037c20 */ /* 0x000fc60008400000 */
[----:B------:R-:W5:Y:S01]  /*20eb0*/  LDL.LU R39, [R1+0x274] ;  /* 0x0002740001277983 */ /* 0x000f620000300800 */
[----:B------:R-:W-:-:S03]  /*20ec0*/  ISETP.LT.OR P5, PT, R0, 0xf9, !P2 ;  /* 0x000000f90000780c */ /* 0x000fc600057a1670 */
[----:B------:R-:W-:Y:S01]  /*20ed0*/  @!P1 STG.E.U8 desc[UR14][R26.64+0xf0], R5 ;  /* 0x0000f0051a009986 */ /* 0x000fe2000c10110e */
[----:B0-----:R-:W-:-:S03]  /*20ee0*/  F2FP.SATFINITE.E4M3.F32.PACK_AB_MERGE_C R9, RZ, R2, RZ ;  /* 0x00000002ff09723e */ /* 0x001fc600048070ff */
[----:B------:R0:W-:Y:S04]  /*20ef0*/  @!P6 STG.E.U8 desc[UR14][R24.64+0xf8], R11 ;  /* 0x0000f80b1800e986 */ /* 0x0001e8000c10110e */
[----:B------:R1:W-:Y:S01]  /*20f00*/  @!P3 STG.E.U8 desc[UR14][R24.64+0xf9], R13 ;  /* 0x0000f90d1800b986 */ /* 0x0003e2000c10110e */
[----:B0-----:R-:W-:-:S03]  /*20f10*/  F2FP.SATFINITE.E4M3.F32.PACK_AB_MERGE_C R11, RZ, R3, RZ ;  /* 0x00000003ff0b723e */ /* 0x001fc600048070ff */
[----:B------:R0:W-:Y:S01]  /*20f20*/  @!P5 STG.E.U8 desc[UR14][R26.64+0xf8], R7 ;  /* 0x0000f8071a00d986 */ /* 0x0001e2000c10110e */
[----:B----4-:R-:W-:-:S03]  /*20f30*/  FMUL R4, R38, UR20 ;  /* 0x0000001426047c20 */ /* 0x010fc60008400000 */
[----:B------:R-:W4:Y:S02]  /*20f40*/  LDL.LU R38, [R1+0x278] ;  /* 0x0002780001267983 */ /* 0x000f240000300800 */
[----:B-1----:R-:W-:Y:S01]  /*20f50*/  F2FP.SATFINITE.E4M3.F32.PACK_AB_MERGE_C R13, RZ, R4, RZ ;  /* 0x00000004ff0d723e */ /* 0x002fe200048070ff */
[----:B------:R-:W-:Y:S02]  /*20f60*/  FMUL R5, R37, UR20 ;  /* 0x0000001425057c20 */ /* 0x000fe40008400000 */
[----:B------:R-:W4:Y:S01]  /*20f70*/  LDL.LU R37, [R1+0x27c] ;  /* 0x00027c0001257983 */ /* 0x000f220000300800 */
[----:B--2---:R-:W-:-:S03]  /*20f80*/  FMUL R2, R36, UR20 ;  /* 0x0000001424027c20 */ /* 0x004fc60008400000 */
[----:B------:R-:W2:Y:S01]  /*20f90*/  LDL.LU R36, [R1+0x280] ;  /* 0x0002800001247983 */ /* 0x000ea20000300800 */
[----:B---3--:R-:W-:-:S03]  /*20fa0*/  FMUL R3, R35, UR20 ;  /* 0x0000001423037c20 */ /* 0x008fc60008400000 */
[----:B------:R-:W3:Y:S01]  /*20fb0*/  LDL.LU R35, [R1+0x284] ;  /* 0x0002840001237983 */ /* 0x000ee20000300800 */
[----:B0-----:R-:W-:Y:S01]  /*20fc0*/  F2FP.SATFINITE.E4M3.F32.PACK_AB_MERGE_C R7, RZ, R2, RZ ;  /* 0x00000002ff07723e */ /* 0x001fe200048070ff */
[----:B-----5:R-:W-:Y:S02]  /*20fd0*/  FMUL R4, R33, UR20 ;  /* 0x0000001421047c20 */ /* 0x020fe40008400000 */
[----:B------:R-:W5:Y:S01]  /*20fe0*/  LDL.LU R33, [R1+0x288] ;  /* 0x0002880001217983 */ /* 0x000f620000300800 */
[----:B------:R-:W-:-:S03]  /*20ff0*/  FMUL R2, R32, UR20 ;  /* 0x0000001420027c20 */ /* 0x000fc60008400000 */
[----:B------:R-:W5:Y:S01]  /*21000*/  LDL.LU R32, [R1+0x28c] ;  /* 0x00028c0001207983 */ /* 0x000f620000300800 */
[----:B------:R-:W-:Y:S02]  /*21010*/  ISETP.GE.AND P1, PT, R34, 0x81, PT ;  /* 0x000000812200780c */ /* 0x000fe40003f26270 */
[C---:B------:R-:W-:Y:S02]  /*21020*/  ISETP.LT.OR P2, PT, R0.reuse, 0xfa, !P2 ;  /* 0x000000fa0000780c */ /* 0x040fe40005741670 */
[C---:B------:R-:W-:Y:S02]  /*21030*/  ISETP.LT.OR P6, PT, R0.reuse, 0x1, !P1 ;  /* 0x000000010000780c */ /* 0x040fe40004fc1670 */
[----:B------:R-:W-:Y:S02]  /*21040*/  ISETP.LT.OR P3, PT, R0, 0x2, !P1 ;  /* 0x000000020000780c */ /* 0x000fe40004f61670 */
[----:B------:R-:W-:-:S07]  /*21050*/  ISETP.GE.AND P0, PT, R34, 0x89, PT ;  /* 0x000000892200780c */ /* 0x000fce0003f06270 */
[----:B------:R0:W-:Y:S04]  /*21060*/  @!P2 STG.E.U8 desc[UR14][R26.64+0xf9], R9 ;  /* 0x0000f9091a00a986 */ /* 0x0001e8000c10110e */
[----:B------:R-:W-:Y:S01]  /*21070*/  @!P6 STG.E.U8 desc[UR14][R30.64], R11 ;  /* 0x0000000b1e00e986 */ /* 0x000fe2000c10110e */
[C---:B------:R-:W-:Y:S02]  /*21080*/  ISETP.LT.OR P6, PT, R0.reuse, 0x2, !P0 ;  /* 0x000000020000780c */ /* 0x040fe400047c1670 */
[C---:B------:R-:W-:Y:S01]  /*21090*/  ISETP.LT.OR P5, PT, R0.reuse, 0x1, !P0 ;  /* 0x000000010000780c */ /* 0x040fe200047a1670 */
[----:B------:R1:W-:Y:S01]  /*210a0*/  @!P3 STG.E.U8 desc[UR14][R30.64+0x1], R13 ;  /* 0x0000010d1e00b986 */ /* 0x0003e2000c10110e */
[----:B------:R-:W-:Y:S02]  /*210b0*/  ISETP.LT.OR P2, PT, R0, 0xa, !P1 ;  /* 0x0000000a0000780c */ /* 0x000fe40004f41670 */
[----:B0-----:R-:W-:-:S02]  /*210c0*/  F2FP.SATFINITE.E4M3.F32.PACK_AB_MERGE_C R9, RZ, R3, RZ ;  /* 0x00000003ff09723e */ /* 0x001fc400048070ff */
[----:B------:R-:W-:Y:S01]  /*210d0*/  ISETP.LT.OR P3, PT, R0, 0x9, !P1 ;  /* 0x000000090000780c */ /* 0x000fe20004f61670 */
[----:B------:R-:W-:Y:S01]  /*210e0*/  FMUL R3, R41, UR20 ;  /* 0x0000001429037c20 */ /* 0x000fe20008400000 */
[----:B-1----:R-:W-:Y:S01]  /*210f0*/  F2FP.SATFINITE.E4M3.F32.PACK_AB_MERGE_C R13, RZ, R2, RZ ;  /* 0x00000002ff0d723e */ /* 0x002fe200048070ff */
[----:B------:R-:W5:Y:S01]  /*21100*/  LDL.LU R41, [R1+0x290] ;  /* 0x0002900001297983 */ /* 0x000f620000300800 */
[----:B------:R-:W-:Y:S02]  /*21110*/  F2FP.SATFINITE.E4M3.F32.PACK_AB_MERGE_C R5, RZ, R5, RZ ;  /* 0x00000005ff05723e */ /* 0x000fe400048070ff */
[----:B------:R-:W-:Y:S01]  /*21120*/  F2FP.SATFINITE.E4M3.F32.PACK_AB_MERGE_C R11, RZ, R4, RZ ;  /* 0x00000004ff0b723e */ /* 0x000fe200048070ff */
[----:B------:R0:W-:Y:S01]  /*21130*/  @!P6 STG.E.U8 desc[UR14][R28.64+0x1], R7 ;  /* 0x000001071c00e986 */ /* 0x0001e2000c10110e */
[----:B------:R-:W-:-:S03]  /*21140*/  FMUL R2, R39, UR20 ;  /* 0x0000001427027c20 */ /* 0x000fc60008400000 */
[----:B------:R-:W5:Y:S01]  /*21150*/  LDL.LU R39, [R1+0x294] ;  /* 0x0002940001277983 */ /* 0x000f620000300800 */
[----:B------:R-:W-:Y:S02]  /*21160*/  ISETP.LT.OR P6, PT, R0, 0xa, !P0 ;  /* 0x0000000a0000780c */ /* 0x000fe400047c1670 */
[----:B0-----:R-:W-:Y:S01]  /*21170*/  F2FP.SATFINITE.E4M3.F32.PACK_AB_MERGE_C R7, RZ, R2, RZ ;  /* 0x00000002ff07723e */ /* 0x001fe200048070ff */
[----:B------:R0:W-:Y:S04]  /*21180*/  @!P5 STG.E.U8 desc[UR14][R28.64], R5 ;  /* 0x000000051c00d986 */ /* 0x0001e8000c10110e */
[----:B------:R-:W-:Y:S04]  /*21190*/  @!P2 STG.E.U8 desc[UR14][R30.64+0x9], R11 ;  /* 0x0000090b1e00a986 */ /* 0x000fe8000c10110e */
[----:B------:R1:W-:Y:S01]  /*211a0*/  @!P3 STG.E.U8 desc[UR14][R30.64+0x8], R9 ;  /* 0x000008091e00b986 */ /* 0x0003e2000c10110e */
[----:B0-----:R-:W-:-:S05]  /*211b0*/  F2FP.SATFINITE.E4M3.F32.PACK_AB_MERGE_C R5, RZ, R3, RZ ;  /* 0x00000003ff05723e */ /* 0x001fca00048070ff */
[----:B------:R0:W-:Y:S01]  /*211c0*/  @!P6 STG.E.U8 desc[UR14][R28.64+0x9], R5 ;  /* 0x000009051c00e986 */ /* 0x0001e2000c10110e */
[----:B----4-:R-:W-:-:S03]  /*211d0*/  FMUL R4, R38, UR20 ;  /* 0x0000001426047c20 */ /* 0x010fc60008400000 */
[----:B------:R-:W4:Y:S02]  /*211e0*/  LDL.LU R38, [R1+0x298] ;  /* 0x0002980001267983 */ /* 0x000f240000300800 */
[----:B-1----:R-:W-:Y:S01]  /*211f0*/  F2FP.SATFINITE.E4M3.F32.PACK_AB_MERGE_C R9, RZ, R4, RZ ;  /* 0x00000004ff09723e */ /* 0x002fe200048070ff */
[----:B------:R-:W-:Y:S02]  /*21200*/  FMUL R2, R37, UR20 ;  /* 0x0000001425027c20 */ /* 0x000fe40008400000 */
[----:B------:R-:W4:Y:S03]  /*21210*/  LDL.LU R37, [R1+0x29c] ;  /* 0x00029c0001257983 */ /* 0x000f260000300800 */
[----:B------:R-:W-:Y:S01]  /*21220*/  F2FP.SATFINITE.E4M3.F32.PACK_AB_MERGE_C R11, RZ, R2, RZ ;  /* 0x00000002ff0b723e */ /* 0x000fe200048070ff */
[----:B--2---:R-:W-:Y:S02]  /*21230*/  FMUL R2, R36, UR20 ;  /* 0x0000001424027c20 */ /* 0x004fe40008400000 */
[----:B------:R-:W2:Y:S01]  /*21240*/  LDL.LU R36, [R1+0x2a0] ;  /* 0x0002a00001247983 */ /* 0x000ea20000300800 */
[----:B---3--:R-:W-:-:S03]  /*21250*/  FMUL R3, R35, UR20 ;  /* 0x0000001423037c20 */ /* 0x008fc60008400000 */
[----:B------:R-:W3:Y:S01]  /*21260*/  LDL.LU R35, [R1+0x2a4] ;  /* 0x0002a40001237983 */ /* 0x000ee20000300800 */
[----:B-----5:R-:W-:-:S03]  /*21270*/  FMUL R4, R33, UR20 ;  /* 0x0000001421047c20 */ /* 0x020fc60008400000 */
[----:B------:R-:W5:Y:S01]  /*21280*/  LDL.LU R33, [R1+0x2a8] ;  /* 0x0002a80001217983 */ /* 0x000f620000300800 */
[----:B0-----:R-:W-:-:S03]  /*21290*/  FMUL R5, R32, UR20 ;  /* 0x0000001420057c20 */ /* 0x001fc60008400000 */
[----:B------:R-:W5:Y:S01]  /*212a0*/  LDL.LU R32, [R1+0x2ac] ;  /* 0x0002ac0001207983 */ /* 0x000f620000300800 */
[C---:B------:R-:W-:Y:S02]  /*212b0*/  ISETP.LT.OR P5, PT, R0.reuse, 0x9, !P0 ;  /* 0x000000090000780c */ /* 0x040fe400047a1670 */
[C---:B------:R-:W-:Y:S02]  /*212c0*/  ISETP.LT.OR P3, PT, R0.reuse, 0x11, !P1 ;  /* 0x000000110000780c */ /* 0x040fe40004f61670 */
[C---:B------:R-:W-:Y:S02]  /*212d0*/  ISETP.LT.OR P2, PT, R0.reuse, 0x12, !P1 ;  /* 0x000000120000780c */ /* 0x040fe40004f41670 */
[----:B------:R-:W-:-:S07]  /*212e0*/  ISETP.LT.OR P6, PT, R0, 0x12, !P0 ;  /* 0x000000120000780c */ /* 0x000fce00047c1670 */
[----:B------:R-:W-:Y:S01]  /*212f0*/  @!P5 STG.E.U8 desc[UR14][R28.64+0x8], R13 ;  /* 0x0000080d1c00d986 */ /* 0x000fe2000c10110e */
[----:B------:R-:W-:-:S03]  /*21300*/  ISETP.LT.OR P5, PT, R0, 0x11, !P0 ;  /* 0x000000110000780c */ /* 0x000fc600047a1670 */
[----:B------:R0:W-:Y:S01]  /*21310*/  @!P3 STG.E.U8 desc[UR14][R30.64+0x10], R7 ;  /* 0x000010071e00b986 */ /* 0x0001e2000c10110e */
[----:B------:R-:W-:-:S03]  /*21320*/  ISETP.LT.OR P3, PT, R0, 0x19, !P1 ;  /* 0x000000190000780c */ /* 0x000fc60004f61670 */
[----:B------:R1:W-:Y:S01]  /*21330*/  @!P2 STG.E.U8 desc[UR14][R30.64+0x11], R9 ;  /* 0x000011091e00a986 */ /* 0x0003e2000c10110e */
[----:B------:R-:W-:Y:S02]  /*21340*/  ISETP.LT.OR P2, PT, R0, 0x1a, !P1 ;  /* 0x0000001a0000780c */ /* 0x000fe40004f41670 */
[----:B0-----:R-:W-:Y:S02]  /*21350*/  F2FP.SATFINITE.E4M3.F32.PACK_AB_MERGE_C R7, RZ, R2, RZ ;  /* 0x00000002ff07723e */ /* 0x001fe400048070ff */
[----:B-1----:R-:W-:Y:S01]  /*21360*/  F2FP.SATFINITE.E4M3.F32.PACK_AB_MERGE_C R9, RZ, R3, RZ ;  /* 0x00000003ff09723e */ /* 0x002fe200048070ff */
[----:B------:R-:W-:Y:S02]  /*21370*/  FMUL R2, R41, UR20 ;  /* 0x0000001429027c20 */ /* 0x000fe40008400000 */
[----:B------:R-:W5:Y:S01]  /*21380*/  LDL.LU R41, [R1+0x2b0] ;  /* 0x0002b00001297983 */ /* 0x000f620000300800 */
[----:B------:R-:W-:-:S03]  /*21390*/  F2FP.SATFINITE.E4M3.F32.PACK_AB_MERGE_C R13, RZ, R4, RZ ;  /* 0x00000004ff0d723e */ /* 0x000fc600048070ff */
[----:B------:R0:W-:Y:S01]  /*213a0*/  @!P6 STG.E.U8 desc[UR14][R28.64+0x11], R7 ;  /* 0x000011071c00e986 */ /* 0x0001e2000c10110e */
[----:B------:R-:W-:-:S03]  /*213b0*/  FMUL R3, R39, UR20 ;  /* 0x0000001427037c20 */ /* 0x000fc60008400000 */
[----:B------:R-:W5:Y:S01]  /*213c0*/  LDL.LU R39, [R1+0x2b4] ;  /* 0x0002b40001277983 */ /* 0x000f620000300800 */
[----:B------:R-:W-:Y:S02]  /*213d0*/  ISETP.LT.OR P6, PT, R0, 0x1a, !P0 ;  /* 0x0000001a0000780c */ /* 0x000fe400047c1670 */
[----:B0-----:R-:W-:Y:S01]  /*213e0*/  F2FP.SATFINITE.E4M3.F32.PACK_AB_MERGE_C R7, RZ, R2, RZ ;  /* 0x00000002ff07723e */ /* 0x001fe200048070ff */
[----:B------:R-:W-:Y:S04]  /*213f0*/  @!P5 STG.E.U8 desc[UR14][R28.64+0x10], R11 ;  /* 0x0000100b1c00d986 */ /* 0x000fe8000c10110e */
[----:B------:R0:W-:Y:S04]  /*21400*/  @!P3 STG.E.U8 desc[UR14][R30.64+0x18], R9 ;  /* 0x000018091e00b986 */ /* 0x0001e8000c10110e */
[----:B------:R1:W-:Y:S01]  /*21410*/  @!P2 STG.E.U8 desc[UR14][R30.64+0x19], R13 ;  /* 0x0000190d1e00a986 */ /* 0x0003e2000c10110e */
[----:B0-----:R-:W-:-:S03]  /*21420*/  F2FP.SATFINITE.E4M3.F32.PACK_AB_MERGE_C R9, RZ, R3, RZ ;  /* 0x00000003ff09723e */ /* 0x001fc600048070ff */
[----:B------:R0:W-:Y:S01]  /*21430*/  @!P6 STG.E.U8 desc[UR14][R28.64+0x19], R7 ;  /* 0x000019071c00e986 */ /* 0x0001e2000c10110e */
[----:B----4-:R-:W-:-:S03]  /*21440*/  FMUL R4, R38, UR20 ;  /* 0x0000001426047c20 */ /* 0x010fc60008400000 */
[----:B------:R-:W4:Y:S02]  /*21450*/  LDL.LU R38, [R1+0x2b8] ;  /* 0x0002b80001267983 */ /* 0x000f240000300800 */
[----:B------:R-:W-:Y:S01]  /*21460*/  F2FP.SATFINITE.E4M3.F32.PACK_AB_MERGE_C R11, RZ, R4, RZ ;  /* 0x00000004ff0b723e */ /* 0x000fe200048070ff */
[----:B------:R-:W-:Y:S02]  /*21470*/  FMUL R2, R37, UR20 ;  /* 0x0000001425027c20 */ /* 0x000fe40008400000 */
[----:B------:R-:W4:Y:S03]  /*21480*/  LDL.LU R37, [R1+0x2bc] ;  /* 0x0002bc0001257983 */ /* 0x000f260000300800 */
[----:B-1----:R-:W-:Y:S01]  /*21490*/  F2FP.SATFINITE.E4M3.F32.PACK_AB_MERGE_C R13, RZ, R2, RZ ;  /* 0x00000002ff0d723e */ /* 0x002fe200048070ff */
[----:B--2---:R-:W-:Y:S02]  /*214a0*/  FMUL R3, R36, UR20 ;  /* 0x0000001424037c20 */ /* 0x004fe40008400000 */
[----:B------:R-:W2:Y:S01]  /*214b0*/  LDL.LU R36, [R1+0x2c0] ;  /* 0x0002c00001247983 */ /* 0x000ea20000300800 */
[----:B---3--:R-:W-:-:S03]  /*214c0*/  FMUL R2, R35, UR20 ;  /* 0x0000001423027c20 */ /* 0x008fc60008400000 */
[----:B------:R-:W3:Y:S02]  /*214d0*/  LDL.LU R35, [R1+0x2c4] ;  /* 0x0002c40001237983 */ /* 0x000ee40000300800 */
[----:B0-----:R-:W-:Y:S01]  /*214e0*/  F2FP.SATFINITE.E4M3.F32.PACK_AB_MERGE_C R7, RZ, R2, RZ ;  /* 0x00000002ff07723e */ /* 0x001fe200048070ff */
[----:B-----5:R-:W-:Y:S02]  /*214f0*/  FMUL R4, R33, UR20 ;  /* 0x0000001421047c20 */ /* 0x020fe40008400000 */
[----:B------:R-:W5:Y:S01]  /*21500*/  LDL.LU R33, [R1+0x2c8] ;  /* 0x0002c80001217983 */ /* 0x000f620000300800 */
[----:B------:R-:W-:-:S03]  /*21510*/  FMUL R2, R32, UR20 ;  /* 0x0000001420027c20 */ /* 0x000fc60008400000 */
[----:B------:R-:W5:Y:S01]  /*21520*/  LDL.LU R32, [R1+0x2cc] ;  /* 0x0002cc0001207983 */ /* 0x000f620000300800 */
[C---:B------:R-:W-:Y:S02]  /*21530*/  ISETP.LT.OR P5, PT, R0.reuse, 0x19, !P0 ;  /* 0x000000190000780c */ /* 0x040fe400047a1670 */
[C---:B------:R-:W-:Y:S02]  /*21540*/  ISETP.LT.OR P3, PT, R0.reuse, 0x21, !P1 ;  /* 0x000000210000780c */ /* 0x040fe40004f61670 */
[C---:B------:R-:W-:Y:S02]  /*21550*/  ISETP.LT.OR P2, PT, R0.reuse, 0x22, !P1 ;  /* 0x000000220000780c */ /* 0x040fe40004f41670 */
[----:B------:R-:W-:Y:S02]  /*21560*/  F2FP.SATFINITE.E4M3.F32.PACK_AB_MERGE_C R5, RZ, R5, RZ ;  /* 0x00000005ff05723e */ /* 0x000fe400048070ff */
[----:B------:R-:W-:-:S05]  /*21570*/  ISETP.LT.OR P6, PT, R0, 0x22, !P0 ;  /* 0x000000220000780c */ /* 0x000fca00047c1670 */
[----:B------:R0:W-:Y:S01]  /*21580*/  @!P5 STG.E.U8 desc[UR14][R28.64+0x18], R5 ;  /* 0x000018051c00d986 */ /* 0x0001e2000c10110e */
[----:B------:R-:W-:-:S03]  /*21590*/  ISETP.LT.OR P5, PT, R0, 0x21, !P0 ;  /* 0x000000210000780c */ /* 0x000fc600047a1670 */
[----:B------:R-:W-:Y:S01]  /*215a0*/  @!P3 STG.E.U8 desc[UR14][R30.64+0x20], R9 ;  /* 0x000020091e00b986 */ /* 0x000fe2000c10110e */
        /* <DEDUP_REMOVED lines=8> */
[----:B------:R-:W-:Y:S01]  /*21630*/  @!P6 STG.E.U8 desc[UR14][R28.64+0x21], R5 ;  /* 0x000021051c00e986 */ /* 0x000fe2000c10110e */
[----:B------:R-:W-:-:S03]  /*21640*/  FMUL R3, R39, UR20 ;  /* 0x0000001427037c20 */ /* 0x000fc60008400000 */
[----:B------:R-:W5:Y:S01]  /*21650*/  LDL.LU R39, [R1+0x2d4] ;  /* 0x0002d40001277983 */ /* 0x000f620000300800 */
[----:B------:R-:W-:-:S03]  /*21660*/  ISETP.LT.OR P6, PT, R0, 0x2a, !P0 ;  /* 0x0000002a0000780c */ /* 0x000fc600047c1670 */
[----:B------:R-:W-:Y:S04]  /*21670*/  @!P5 STG.E.U8 desc[UR14][R28.64+0x20], R13 ;  /* 0x0000200d1c00d986 */ /* 0x000fe8000c10110e */
[----:B------:R0:W-:Y:S04]  /*21680*/  @!P3 STG.E.U8 desc[UR14][R30.64+0x28], R7 ;  /* 0x000028071e00b986 */ /* 0x0001e8000c10110e */
[----:B------:R1:W-:Y:S01]  /*21690*/  @!P2 STG.E.U8 desc[UR14][R30.64+0x29], R9 ;  /* 0x000029091e00a986 */ /* 0x0003e2000c10110e */
[----:B0-----:R-:W-:Y:S02]  /*216a0*/  F2FP.SATFINITE.E4M3.F32.PACK_AB_MERGE_C R7, RZ, R2, RZ ;  /* 0x00000002ff07723e */ /* 0x001fe400048070ff */
[----:B-1----:R-:W-:-:S03]  /*216b0*/  F2FP.SATFINITE.E4M3.F32.PACK_AB_MERGE_C R9, RZ, R3, RZ ;  /* 0x00000003ff09723e */ /* 0x002fc600048070ff */
[----:B------:R0:W-:Y:S01]  /*216c0*/  @!P6 STG.E.U8 desc[UR14][R28.64+0x29], R7 ;  /* 0x000029071c00e986 */ /* 0x0001e2000c10110e */
[----:B----4-:R-:W-:-:S03]  /*216d0*/  FMUL R4, R38, UR20 ;  /* 0x0000001426047c20 */ /* 0x010fc60008400000 */
[----:B------:R-:W4:Y:S02]  /*216e0*/  LDL.LU R38, [R1+0x2d8] ;  /* 0x0002d80001267983 */ /* 0x000f240000300800 */
[----:B------:R-:W-:Y:S01]  /*216f0*/  F2FP.SATFINITE.E4M3.F32.PACK_AB_MERGE_C R13, RZ, R4, RZ ;  /* 0x00000004ff0d723e */ /* 0x000fe200048070ff */
        /* <DEDUP_REMOVED lines=21> */
[----:B------:R-:W-:Y:S02]  /*21850*/  F2FP.SATFINITE.E4M3.F32.PACK_AB_MERGE_C R5, RZ, R5, RZ ;  /* 0x00000005ff05723e */ /* 0x000fe400048070ff */
        /* <DEDUP_REMOVED lines=204> */
[----:B------:R-:W-:Y:S01]  /*22520*/  F2FP.SATFINITE.E4M3.F32.PACK_AB_MERGE_C R9, RZ, R4, RZ ;  /* 0x00000004ff09723e */ /* 0x000fe200048070ff */
[----:B------:R-:W-:-:S02]  /*22530*/  FMUL R3, R39, UR20 ;  /* 0x0000001427037c20 */ /* 0x000fc40008400000 */
[----:B------:R-:W5:Y:S04]  /*22540*/  LDL.LU R39, [R1+0x394] ;  /* 0x0003940001277983 */ /* 0x000f680000300800 */
[----:B------:R-:W-:Y:S04]  /*22550*/  @!P6 STG.E.U8 desc[UR14][R28.64+0x81], R5 ;  /* 0x000081051c00e986 */ /* 0x000fe8000c10110e */
[----:B------:R-:W-:Y:S04]  /*22560*/  @!P5 STG.E.U8 desc[UR14][R28.64+0x80], R13 ;  /* 0x0000800d1c00d986 */ /* 0x000fe8000c10110e */
[----:B------:R0:W-:Y:S04]  /*22570*/  @!P3 STG.E.U8 desc[UR14][R30.64+0x88], R7 ;  /* 0x000088071e00b986 */ /* 0x0001e8000c10110e */
[----:B------:R1:W-:Y:S01]  /*22580*/  @!P2 STG.E.U8 desc[UR14][R30.64+0x89], R9 ;  /* 0x000089091e00a986 */ /* 0x0003e2000c10110e */
[----:B0-----:R-:W-:-:S02]  /*22590*/  F2FP.SATFINITE.E4M3.F32.PACK_AB_MERGE_C R7, RZ, R2, RZ ;  /* 0x00000002ff07723e */ /* 0x001fc400048070ff */
[----:B-1----:R-:W-:Y:S01]  /*225a0*/  F2FP.SATFINITE.E4M3.F32.PACK_AB_MERGE_C R9, RZ, R3, RZ ;  /* 0x00000003ff09723e */ /* 0x002fe200048070ff */
[----:B----4-:R-:W-:Y:S02]  /*225b0*/  FMUL R4, R38, UR20 ;  /* 0x0000001426047c20 */ /* 0x010fe40008400000 */
[----:B------:R-:W4:Y:S03]  /*225c0*/  LDL.LU R38, [R1+0x398] ;  /* 0x0003980001267983 */ /* 0x000f260000300800 */
[----:B------:R-:W-:Y:S01]  /*225d0*/  F2FP.SATFINITE.E4M3.F32.PACK_AB_MERGE_C R13, RZ, R4, RZ ;  /* 0x00000004ff0d723e */ /* 0x000fe200048070ff */
[----:B------:R-:W-:Y:S02]  /*225e0*/  FMUL R5, R37, UR20 ;  /* 0x0000001425057c20 */ /* 0x000fe40008400000 */
[----:B------:R-:W4:Y:S01]  /*225f0*/  LDL.LU R37, [R1+0x39c] ;  /* 0x00039c0001257983 */ /* 0x000f220000300800 */
[----:B--2---:R-:W-:-:S03]  /*22600*/  FMUL R2, R36, UR20 ;  /* 0x0000001424027c20 */ /* 0x004fc60008400000 */
[----:B------:R-:W2:Y:S01]  /*22610*/  LDL.LU R36, [R1+0x3a0] ;  /* 0x0003a00001247983 */ /* 0x000ea20000300800 */
[----:B---3--:R-:W-:-:S03]  /*22620*/  FMUL R3, R35, UR20 ;  /* 0x0000001423037c20 */ /* 0x008fc60008400000 */
[----:B------:R-:W3:Y:S01]  /*22630*/  LDL.LU R35, [R1+0x3a4] ;  /* 0x0003a40001237983 */ /* 0x000ee20000300800 */
[----:B------:R-:W-:Y:S01]  /*22640*/  F2FP.SATFINITE.E4M3.F32.PACK_AB_MERGE_C R15, RZ, R5, RZ ;  /* 0x00000005ff0f723e */ /* 0x000fe200048070ff */
        /* <DEDUP_REMOVED lines=10> */
[----:B------:R-:W-:Y:S01]  /*226f0*/  @!P5 STG.E.U8 desc[UR14][R28.64+0x88], R11 ;  /* 0x0000880b1c00d986 */ /* 0x000fe2000c10110e */
[----:B------:R-:W-:-:S03]  /*22700*/  ISETP.LT.OR P5, PT, R0, 0x91, !P0 ;  /* 0x000000910000780c */ /* 0x000fc600047a1670 */
[----:B------:R1:W-:Y:S01]  /*22710*/  @!P3 STG.E.U8 desc[UR14][R30.64+0x90], R9 ;  /* 0x000090091e00b986 */ /* 0x0003e2000c10110e */
[C---:B------:R-:W-:Y:S02]  /*22720*/  ISETP.LT.OR P3, PT, R0.reuse, 0x99, !P1 ;  /* 0x000000990000780c */ /* 0x040fe40004f61670 */
[----:B0-----:R-:W-:Y:S01]  /*22730*/  F2FP.SATFINITE.E4M3.F32.PACK_AB_MERGE_C R7, RZ, R2, RZ ;  /* 0x00000002ff07723e */ /* 0x001fe200048070ff */
[----:B------:R-:W-:Y:S01]  /*22740*/  @!P2 STG.E.U8 desc[UR14][R30.64+0x91], R13 ;  /* 0x0000910d1e00a986 */ /* 0x000fe2000c10110e */
[----:B------:R-:W-:Y:S02]  /*22750*/  ISETP.LT.OR P2, PT, R0, 0x9a, !P1 ;  /* 0x0000009a0000780c */ /* 0x000fe40004f41670 */
        /* <DEDUP_REMOVED lines=86> */
[----:B------:R-:W-:Y:S01]  /*22cc0*/  FMUL R2, R39, UR20 ;  /* 0x0000001427027c20 */ /* 0x000fe20008400000 */
[----:B------:R-:W-:Y:S02]  /*22cd0*/  ISETP.LT.OR P6, PT, R0, 0xba, !P0 ;  /* 0x000000ba0000780c */ /* 0x000fe400047c1670 */
[----:B------:R-:W5:Y:S02]  /*22ce0*/  LDL.LU R39, [R1+0x3f4] ;  /* 0x0003f40001277983 */ /* 0x000f640000300800 */
[----:B0-----:R-:W-:Y:S02]  /*22cf0*/  F2FP.SATFINITE.E4M3.F32.PACK_AB_MERGE_C R7, RZ, R2, RZ ;  /* 0x00000002ff07723e */ /* 0x001fe400048070ff */
        /* <DEDUP_REMOVED lines=28> */
[C---:B------:R-:W-:Y:S02]  /*22ec0*/  ISETP.LT.OR P2, PT, R0.reuse, 0xca, !P1 ;  /* 0x000000ca0000780c */ /* 0x040fe40004f41670 */
[----:B0-----:R-:W-:Y:S02]  /*22ed0*/  F2FP.SATFINITE.E4M3.F32.PACK_AB_MERGE_C R7, RZ, R2, RZ ;  /* 0x00000002ff07723e */ /* 0x001fe400048070ff */
[----:B-1----:R-:W-:Y:S01]  /*22ee0*/  F2FP.SATFINITE.E4M3.F32.PACK_AB_MERGE_C R9, RZ, R3, RZ ;  /* 0x00000003ff09723e */ /* 0x002fe200048070ff */
[----:B------:R-:W-:Y:S02]  /*22ef0*/  FMUL R2, R41, UR20 ;  /* 0x0000001429027c20 */ /* 0x000fe40008400000 */
[----:B------:R0:W-:Y:S01]  /*22f00*/  @!P6 STG.E.U8 desc[UR14][R28.64+0xc1], R7 ;  /* 0x0000c1071c00e986 */ /* 0x0001e2000c10110e */
[----:B------:R-:W-:-:S03]  /*22f10*/  ISETP.LT.OR P6, PT, R0, 0xca, !P0 ;  /* 0x000000ca0000780c */ /* 0x000fc600047c1670 */
[----:B------:R-:W5:Y:S01]  /*22f20*/  LDL.LU R41, [R1+0x410] ;  /* 0x0004100001297983 */ /* 0x000f620000300800 */
[----:B------:R-:W-:Y:S01]  /*22f30*/  F2FP.SATFINITE.E4M3.F32.PACK_AB_MERGE_C R13, RZ, R4, RZ ;  /* 0x00000004ff0d723e */ /* 0x000fe200048070ff */
[----:B------:R-:W-:Y:S02]  /*22f40*/  FMUL R3, R39, UR20 ;  /* 0x0000001427037c20 */ /* 0x000fe40008400000 */
[----:B------:R-:W5:Y:S01]  /*22f50*/  LDL.LU R39, [R1+0x414] ;  /* 0x0004140001277983 */ /* 0x000f620000300800 */
[----:B0-----:R-:W-:-:S03]  /*22f60*/  F2FP.SATFINITE.E4M3.F32.PACK_AB_MERGE_C R7, RZ, R2, RZ ;  /* 0x00000002ff07723e */ /* 0x001fc600048070ff */
        /* <DEDUP_REMOVED lines=21> */
[C---:B------:R-:W-:Y:S01]  /*230c0*/  ISETP.LT.OR P3, PT, R0.reuse, 0xd1, !P1 ;  /* 0x000000d10000780c */ /* 0x040fe20004f61670 */
[----:B------:R-:W5:Y:S01]  /*230d0*/  LDL.LU R42, [R1+0x430] ;  /* 0x00043000012a7983 */ /* 0x000f620000300800 */
[C---:B------:R-:W-:Y:S02]  /*230e0*/  ISETP.LT.OR P2, PT, R0.reuse, 0xd2, !P1 ;  /* 0x000000d20000780c */ /* 0x040fe40004f41670 */
[----:B------:R-:W-:Y:S02]  /*230f0*/  ISETP.LT.OR P6, PT, R0, 0xd2, !P0 ;  /* 0x000000d20000780c */ /* 0x000fe400047c1670 */
[----:B------:R-:W-:-:S05]  /*23100*/  F2FP.SATFINITE.E4M3.F32.PACK_AB_MERGE_C R5, RZ, R5, RZ ;  /* 0x00000005ff05723e */ /* 0x000fca00048070ff */
[----:B------:R0:W-:Y:S01]  /*23110*/  @!P5 STG.E.U8 desc[UR14][R28.64+0xc8], R5 ;  /* 0x0000c8051c00d986 */ /* 0x0001e2000c10110e */
[----:B------:R-:W-:-:S03]  /*23120*/  ISETP.LT.OR P5, PT, R0, 0xd1, !P0 ;  /* 0x000000d10000780c */ /* 0x000fc600047a1670 */
[----:B------:R-:W-:Y:S01]  /*23130*/  @!P3 STG.E.U8 desc[UR14][R30.64+0xd0], R9 ;  /* 0x0000d0091e00b986 */ /* 0x000fe2000c10110e */
[----:B------:R-:W-:-:S03]  /*23140*/  ISETP.LT.OR P3, PT, R0, 0xd9, !P1 ;  /* 0x000000d90000780c */ /* 0x000fc60004f61670 */
[----:B------:R1:W-:Y:S01]  /*23150*/  @!P2 STG.E.U8 desc[UR14][R30.64+0xd1], R11 ;  /* 0x0000d10b1e00a986 */ /* 0x0003e2000c10110e */
[----:B0-----:R-:W-:Y:S02]  /*23160*/  F2FP.SATFINITE.E4M3.F32.PACK_AB_MERGE_C R5, RZ, R3, RZ ;  /* 0x00000003ff05723e */ /* 0x001fe400048070ff */
[----:B------:R-:W-:-:S03]  /*23170*/  ISETP.LT.OR P2, PT, R0, 0xda, !P1 ;  /* 0x000000da0000780c */ /* 0x000fc60004f41670 */
[----:B------:R-:W-:Y:S01]  /*23180*/  @!P6 STG.E.U8 desc[UR14][R28.64+0xd1], R5 ;  /* 0x0000d1051c00e986 */ /* 0x000fe2000c10110e */
[----:B-1----:R-:W-:Y:S02]  /*23190*/  F2FP.SATFINITE.E4M3.F32.PACK_AB_MERGE_C R11, RZ, R2, RZ ;  /* 0x00000002ff0b723e */ /* 0x002fe400048070ff */
[----:B------:R-:W-:Y:S01]  /*231a0*/  ISETP.LT.OR P6, PT, R0, 0xda, !P0 ;  /* 0x000000da0000780c */ /* 0x000fe200047c1670 */
[----:B------:R-:W-:Y:S02]  /*231b0*/  FMUL R2, R41, UR20 ;  /* 0x0000001429027c20 */ /* 0x000fe40008400000 */
[----:B------:R-:W5:Y:S01]  /*231c0*/  LDL.LU R41, [R1+0x434] ;  /* 0x0004340001297983 */ /* 0x000f620000300800 */
[----:B------:R-:W-:-:S03]  /*231d0*/  FMUL R3, R39, UR20 ;  /* 0x0000001427037c20 */ /* 0x000fc60008400000 */
[----:B------:R-:W5:Y:S01]  /*231e0*/  LDL.LU R39, [R1+0x438] ;  /* 0x0004380001277983 */ /* 0x000f620000300800 */
[----:B------:R-:W-:-:S03]  /*231f0*/  F2FP.SATFINITE.E4M3.F32.PACK_AB_MERGE_C R9, RZ, R4, RZ ;  /* 0x00000004ff09723e */ /* 0x000fc600048070ff */
        /* <DEDUP_REMOVED lines=12> */
[----:B------:R-:W2:Y:S02]  /*232c0*/  LDL.LU R36, [R1+0x444] ;  /* 0x0004440001247983 */ /* 0x000ea40000300800 */
[----:B0-----:R-:W-:Y:S01]  /*232d0*/  F2FP.SATFINITE.E4M3.F32.PACK_AB_MERGE_C R7, RZ, R2, RZ ;  /* 0x00000002ff07723e */ /* 0x001fe200048070ff */
[----:B---3--:R-:W-:Y:S02]  /*232e0*/  FMUL R3, R35, UR20 ;  /* 0x0000001423037c20 */ /* 0x008fe40008400000 */
[----:B------:R-:W3:Y:S01]  /*232f0*/  LDL.LU R35, [R1+0x448] ;  /* 0x0004480001237983 */ /* 0x000ee20000300800 */
[----:B-----5:R-:W-:-:S03]  /*23300*/  FMUL R4, R33, UR20 ;  /* 0x0000001421047c20 */ /* 0x020fc60008400000 */
        /* <DEDUP_REMOVED lines=13> */
[----:B------:R-:W-:Y:S02]  /*233e0*/  F2FP.SATFINITE.E4M3.F32.PACK_AB_MERGE_C R5, RZ, R5, RZ ;  /* 0x00000005ff05723e */ /* 0x000fe400048070ff */
[----:B0-----:R-:W-:Y:S01]  /*233f0*/  F2FP.SATFINITE.E4M3.F32.PACK_AB_MERGE_C R11, RZ, R4, RZ ;  /* 0x00000004ff0b723e */ /* 0x001fe200048070ff */
[----:B------:R0:W-:Y:S01]  /*23400*/  @!P6 STG.E.U8 desc[UR14][R28.64+0xe1], R7 ;  /* 0x0000e1071c00e986 */ /* 0x0001e2000c10110e */
[C---:B------:R-:W-:Y:S02]  /*23410*/  ISETP.LT.OR P6, PT, R0.reuse, 0xea, !P0 ;  /* 0x000000ea0000780c */ /* 0x040fe400047c1670 */
[----:B-1----:R-:W-:Y:S01]  /*23420*/  F2FP.SATFINITE.E4M3.F32.PACK_AB_MERGE_C R9, RZ, R3, RZ ;  /* 0x00000003ff09723e */ /* 0x002fe200048070ff */
[----:B------:R1:W-:Y:S01]  /*23430*/  @!P5 STG.E.U8 desc[UR14][R28.64+0xe0], R5 ;  /* 0x0000e0051c00d986 */ /* 0x0003e2000c10110e */
[----:B------:R-:W-:-:S03]  /*23440*/  ISETP.LT.OR P5, PT, R0, 0xe9, !P0 ;  /* 0x000000e90000780c */ /* 0x000fc600047a1670 */
[----:B------:R-:W-:Y:S01]  /*23450*/  @!P2 STG.E.U8 desc[UR14][R30.64+0xe9], R11 ;  /* 0x0000e90b1e00a986 */ /* 0x000fe2000c10110e */
[----:B------:R-:W-:Y:S01]  /*23460*/  ISETP.LT.OR P2, PT, R0, 0xf2, !P1 ;  /* 0x000000f20000780c */ /* 0x000fe20004f41670 */
[----:B------:R-:W-:Y:S02]  /*23470*/  FMUL R3, R42, UR20 ;  /* 0x000000142a037c20 */ /* 0x000fe40008400000 */
[----:B------:R4:W-:Y:S01]  /*23480*/  @!P3 STG.E.U8 desc[UR14][R30.64+0xe8], R9 ;  /* 0x0000e8091e00b986 */ /* 0x0009e2000c10110e */
[----:B------:R-:W-:Y:S01]  /*23490*/  ISETP.LT.OR P3, PT, R0, 0xf1, !P1 ;  /* 0x000000f10000780c */ /* 0x000fe20004f61670 */
[----:B------:R-:W-:Y:S01]  /*234a0*/  FMUL R4, R39, UR20 ;  /* 0x0000001427047c20 */ /* 0x000fe20008400000 */
[----:B------:R-:W-:Y:S01]  /*234b0*/  F2FP.SATFINITE.E4M3.F32.PACK_AB_MERGE_C R13, RZ, R2, RZ ;  /* 0x00000002ff0d723e */ /* 0x000fe200048070ff */
[----:B------:R-:W-:Y:S01]  /*234c0*/  FMUL R2, R41, UR20 ;  /* 0x0000001429027c20 */ /* 0x000fe20008400000 */
[----:B------:R-:W-:Y:S02]  /*234d0*/  F2FP.SATFINITE.E4M3.F32.PACK_AB_MERGE_C R3, RZ, R3, RZ ;  /* 0x00000003ff03723e */ /* 0x000fe400048070ff */
[----:B0-----:R-:W-:-:S02]  /*234e0*/  F2FP.SATFINITE.E4M3.F32.PACK_AB_MERGE_C R7, RZ, R4, RZ ;  /* 0x00000004ff07723e */ /* 0x001fc400048070ff */
[----:B-1----:R-:W-:Y:S01]  /*234f0*/  F2FP.SATFINITE.E4M3.F32.PACK_AB_MERGE_C R5, RZ, R2, RZ ;  /* 0x00000002ff05723e */ /* 0x002fe200048070ff */
[----:B------:R-:W-:Y:S01]  /*23500*/  @!P5 STG.E.U8 desc[UR14][R28.64+0xe8], R13 ;  /* 0x0000e80d1c00d986 */ /* 0x000fe2000c10110e */
[----:B------:R-:W-:-:S03]  /*23510*/  ISETP.LT.OR P5, PT, R0, 0xf1, !P0 ;  /* 0x000000f10000780c */ /* 0x000fc600047a1670 */
[----:B------:R-:W-:Y:S01]  /*23520*/  @!P6 STG.E.U8 desc[UR14][R28.64+0xe9], R3 ;  /* 0x0000e9031c00e986 */ /* 0x000fe2000c10110e */
[----:B------:R-:W-:-:S03]  /*23530*/  ISETP.LT.OR P6, PT, R0, 0xf2, !P0 ;  /* 0x000000f20000780c */ /* 0x000fc600047c1670 */
[----:B------:R0:W-:Y:S01]  /*23540*/  @!P2 STG.E.U8 desc[UR14][R30.64+0xf1], R7 ;  /* 0x0000f1071e00a986 */ /* 0x0001e2000c10110e */
[C---:B------:R-:W-:Y:S02]  /*23550*/  ISETP.LT.OR P2, PT, R0.reuse, 0xf9, !P1 ;  /* 0x000000f90000780c */ /* 0x040fe40004f41670 */
[C---:B------:R-:W-:Y:S01]  /*23560*/  ISETP.LT.OR P1, PT, R0.reuse, 0xfa, !P1 ;  /* 0x000000fa0000780c */ /* 0x040fe20004f21670 */
[----:B------:R1:W-:Y:S01]  /*23570*/  @!P3 STG.E.U8 desc[UR14][R30.64+0xf0], R5 ;  /* 0x0000f0051e00b986 */ /* 0x0003e2000c10110e */
[C---:B------:R-:W-:Y:S02]  /*23580*/  ISETP.LT.OR P3, PT, R0.reuse, 0xf9, !P0 ;  /* 0x000000f90000780c */ /* 0x040fe40004761670 */
[----:B------:R-:W-:Y:S01]  /*23590*/  ISETP.LT.OR P0, PT, R0, 0xfa, !P0 ;  /* 0x000000fa0000780c */ /* 0x000fe20004701670 */
[----:B----4-:R-:W-:-:S05]  /*235a0*/  FMUL R2, R38, UR20 ;  /* 0x0000001426027c20 */ /* 0x010fca0008400000 */
[----:B------:R-:W-:-:S05]  /*235b0*/  F2FP.SATFINITE.E4M3.F32.PACK_AB_MERGE_C R9, RZ, R2, RZ ;  /* 0x00000002ff09723e */ /* 0x000fca00048070ff */
[----:B------:R4:W-:Y:S01]  /*235c0*/  @!P5 STG.E.U8 desc[UR14][R28.64+0xf0], R9 ;  /* 0x0000f0091c00d986 */ /* 0x0009e2000c10110e */
[----:B------:R-:W-:Y:S01]  /*235d0*/  FMUL R0, R37, UR20 ;  /* 0x0000001425007c20 */ /* 0x000fe20008400000 */
[----:B--2---:R-:W-:-:S04]  /*235e0*/  FMUL R2, R36, UR20 ;  /* 0x0000001424027c20 */ /* 0x004fc80008400000 */
[----:B0-----:R-:W-:Y:S01]  /*235f0*/  F2FP.SATFINITE.E4M3.F32.PACK_AB_MERGE_C R7, RZ, R0, RZ ;  /* 0x00000000ff07723e */ /* 0x001fe200048070ff */
[----:B---3--:R-:W-:Y:S01]  /*23600*/  FMUL R3, R35, UR20 ;  /* 0x0000001423037c20 */ /* 0x008fe20008400000 */
[----:B------:R-:W-:-:S04]  /*23610*/  F2FP.SATFINITE.E4M3.F32.PACK_AB_MERGE_C R11, RZ, R2, RZ ;  /* 0x00000002ff0b723e */ /* 0x000fc800048070ff */
[----:B------:R-:W-:Y:S01]  /*23620*/  F2FP.SATFINITE.E4M3.F32.PACK_AB_MERGE_C R3, RZ, R3, RZ ;  /* 0x00000003ff03723e */ /* 0x000fe200048070ff */
[----:B------:R4:W-:Y:S04]  /*23630*/  @!P6 STG.E.U8 desc[UR14][R28.64+0xf1], R7 ;  /* 0x0000f1071c00e986 */ /* 0x0009e8000c10110e */
[----:B------:R4:W-:Y:S04]  /*23640*/  @!P2 STG.E.U8 desc[UR14][R30.64+0xf8], R11 ;  /* 0x0000f80b1e00a986 */ /* 0x0009e8000c10110e */
[----:B------:R4:W-:Y:S01]  /*23650*/  @!P1 STG.E.U8 desc[UR14][R30.64+0xf9], R3 ;  /* 0x0000f9031e009986 */ /* 0x0009e2000c10110e */
[----:B-----5:R-:W-:Y:S01]  /*23660*/  FMUL R4, R33, UR20 ;  /* 0x0000001421047c20 */ /* 0x020fe20008400000 */
[----:B-1----:R-:W-:-:S04]  /*23670*/  FMUL R5, R32, UR20 ;  /* 0x0000001420057c20 */ /* 0x002fc80008400000 */
[----:B------:R-:W-:Y:S02]  /*23680*/  F2FP.SATFINITE.E4M3.F32.PACK_AB_MERGE_C R13, RZ, R4, RZ ;  /* 0x00000004ff0d723e */ /* 0x000fe400048070ff */
[----:B------:R-:W-:-:S03]  /*23690*/  F2FP.SATFINITE.E4M3.F32.PACK_AB_MERGE_C R5, RZ, R5, RZ ;  /* 0x00000005ff05723e */ /* 0x000fc600048070ff */
[----:B------:R4:W-:Y:S04]  /*236a0*/  @!P3 STG.E.U8 desc[UR14][R28.64+0xf8], R13 ;  /* 0x0000f80d1c00b986 */ /* 0x0009e8000c10110e */
[----:B------:R4:W-:Y:S02]  /*236b0*/  @!P0 STG.E.U8 desc[UR14][R28.64+0xf9], R5 ;  /* 0x0000f9051c008986 */ /* 0x0009e4000c10110e */
.L_x_551:
[----:B------:R-:W-:Y:S05]  /*236c0*/  BSYNC B0 ;  /* 0x0000000000007941 */ /* 0x000fea0003800000 */
.L_x_37:
[----:B--2-4-:R-:W2:Y:S04]  /*236d0*/  LDL.LU R3, [R1+0x45c] ;  /* 0x00045c0001037983 */ /* 0x014ea80000300800 */
[----:B------:R-:W2:Y:S01]  /*236e0*/  LDL.LU R2, [R1+0x460] ;  /* 0x0004600001027983 */ /* 0x000ea20000300800 */
[----:B------:R-:W-:Y:S01]  /*236f0*/  ULDC UR6, c[0x0][0xc] ;  /* 0x0000030000067ab9 */ /* 0x000fe20000000800 */
[----:B------:R-:W-:Y:S01]  /*23700*/  ULDC UR7, c[0x0][0x10] ;  /* 0x0000040000077ab9 */ /* 0x000fe20000000800 */
[----:B---3--:R-:W2:Y:S01]  /*23710*/  LDC R5, c[0x0][0x14] ;  /* 0x00000500ff057b82 */ /* 0x008ea20000000800 */
[----:B------:R-:W-:Y:S01]  /*23720*/  UIMAD.WIDE.U32 UR6, UR6, UR7, URZ ;  /* 0x00000007060672a5 */ /* 0x000fe2000f8e003f */
[----:B-----5:R-:W-:Y:S01]  /*23730*/  PRMT R0, RZ, 0x7610, R0 ;  /* 0x00007610ff007816 */ /* 0x020fe20000000000 */
[----:B------:R-:W-:-:S04]  /*23740*/  UMOV UR10, 0xffffffff ;  /* 0xffffffff000a7882 */ /* 0x000fc80000000000 */
[----:B--2---:R-:W-:-:S04]  /*23750*/  IMAD.WIDE.U32 R2, R5, UR6, R2 ;  /* 0x0000000605027c25 */ /* 0x004fc8000f8e0002 */
[----:B------:R-:W-:Y:S01]  /*23760*/  IMAD R5, R5, UR7, RZ ;  /* 0x0000000705057c24 */ /* 0x000fe2000f8e02ff */
[----:B------:R-:W-:Y:S01]  /*23770*/  ULDC.64 UR6, c[0x0][0x650] ;  /* 0x0001940000067ab9 */ /* 0x000fe20000000a00 */
[----:B------:R-:W-:Y:S01]  /*23780*/  IMAD.MOV.U32 R11, RZ, RZ, R2 ;  /* 0x000000ffff0b7224 */ /* 0x000fe200078e0002 */
[----:B------:R-:W-:Y:S01]  /*23790*/  ISETP.GE.U32.AND P0, PT, R2, UR6, PT ;  /* 0x0000000602007c0c */ /* 0x000fe2000bf06070 */
[----:B------:R-:W-:Y:S02]  /*237a0*/  IMAD.IADD R13, R3, 0x1, R5 ;  /* 0x00000001030d7824 */ /* 0x000fe400078e0205 */
[----:B------:R-:W-:-:S03]  /*237b0*/  IMAD.MOV.U32 R2, RZ, RZ, -0x1 ;  /* 0xffffffffff027424 */ /* 0x000fc600078e00ff */
[----:B------:R2:W-:Y:S01]  /*237c0*/  STL [R1+0x45c], R13 ;  /* 0x00045c0d01007387 */ /* 0x0005e20000100800 */
[----:B------:R-:W-:-:S03]  /*237d0*/  ISETP.GE.U32.AND.EX P0, PT, R13, UR7, PT, P0 ;  /* 0x000000070d007c0c */ /* 0x000fc6000bf06100 */
[----:B------:R2:W-:Y:S04]  /*237e0*/  STL [R1+0x460], R11 ;  /* 0x0004600b01007387 */ /* 0x0005e80000100800 */
[----:B------:R2:W-:Y:S06]  /*237f0*/  STL [R1+0x464], R2 ;  /* 0x0004640201007387 */ /* 0x0005ec0000100800 */
[----:B------:R-:W-:Y:S05]  /*23800*/  @P0 BRA `(.L_x_552) ;  /* 0x0000000400740947 */ /* 0x000fea0003800000 */
[----:B------:R-:W3:Y:S01]  /*23810*/  S2R R8, SR_CTAID.X ;  /* 0x0000000000087919 */ /* 0x000ee20000002500 */
[----:B------:R-:W-:Y:S01]  /*23820*/  ULDC.64 UR18, c[0x0][0x628] ;  /* 0x00018a0000127ab9 */ /* 0x000fe20000000a00 */
[----:B------:R-:W4:Y:S01]  /*23830*/  LDC R9, c[0x0][0x144] ;  /* 0x00005100ff097b82 */ /* 0x000f220000000800 */
[----:B------:R-:W-:Y:S01]  /*23840*/  ULDC UR6, c[0x0][0x150] ;  /* 0x0000540000067ab9 */ /* 0x000fe20000000800 */
[----:B------:R-:W1:Y:S01]  /*23850*/  S2R R12, SR_CTAID.Y ;  /* 0x00000000000c7919 */ /* 0x000e620000002600 */
[----:B------:R-:W-:Y:S01]  /*23860*/  ISETP.NE.U32.AND P0, PT, RZ, UR18, PT ;  /* 0x00000012ff007c0c */ /* 0x000fe2000bf05070 */
[----:B------:R-:W-:Y:S01]  /*23870*/  ULDC UR23, c[0x0][0x630] ;  /* 0x00018c0000177ab9 */ /* 0x000fe20000000800 */
[----:B------:R-:W-:Y:S02]  /*23880*/  R2UR UR16, R11 ;  /* 0x000000000b1072ca */ /* 0x000fe400000e0000 */
[----:B------:R-:W-:Y:S01]  /*23890*/  ISETP.NE.AND.EX P0, PT, RZ, UR19, PT, P0 ;  /* 0x00000013ff007c0c */ /* 0x000fe2000bf05300 */
[----:B0-----:R-:W0:Y:S01]  /*238a0*/  LDC.64 R6, c[0x0][0x620] ;  /* 0x00018800ff067b82 */ /* 0x001e220000000a00 */
[----:B------:R-:W-:-:S02]  /*238b0*/  R2UR UR17, R13 ;  /* 0x000000000d1172ca */ /* 0x000fc400000e0000 */
[----:B---3--:R-:W-:-:S05]  /*238c0*/  I2FP.F32.U32 R0, R8 ;  /* 0x0000000800007245 */ /* 0x008fca0000201000 */
[----:B------:R-:W-:-:S06]  /*238d0*/  FMUL R0, R0, UR6 ;  /* 0x0000000600007c20 */ /* 0x000fcc0008400000 */
[----:B------:R-:W3:Y:S01]  /*238e0*/  F2I.U32.TRUNC.NTZ R0, R0 ;  /* 0x0000000000007305 */ /* 0x000ee2000020f000 */
[----:B-1----:R-:W-:Y:S05]  /*238f0*/  @!P0 BRA `(.L_x_553) ;  /* 0x0000000000308947 */ /* 0x002fea0003800000 */
        /* <DEDUP_REMOVED lines=12> */
.L_x_553:
[----:B------:R-:W-:Y:S01]  /*239c0*/  USHF.R.U64 UR10, UR16, UR23, UR17 ;  /* 0x00000017100a7299 */ /* 0x000fe20008001211 */
[----:B------:R-:W1:Y:S01]  /*239d0*/  LDC.64 R20, c[0x0][0x640] ;  /* 0x00019000ff147b82 */ /* 0x000e620000000a00 */
[----:B------:R-:W-:Y:S01]  /*239e0*/  USHF.R.U32.HI UR6, URZ, UR23, UR17 ;  /* 0x000000173f067299 */ /* 0x000fe20008011611 */
[----:B---3--:R-:W-:Y:S02]  /*239f0*/  IMAD.MOV R10, RZ, RZ, -R0 ;  /* 0x000000ffff0a7224 */ /* 0x008fe400078e0a00 */
[----:B--2---:R-:W-:Y:S01]  /*23a00*/  IMAD.MOV.U32 R2, RZ, RZ, R11 ;  /* 0x000000ffff027224 */ /* 0x004fe200078e000b */
[----:B------:R-:W-:Y:S01]  /*23a10*/  IADD3 R5, P0, RZ, -UR10, RZ ;  /* 0x8000000aff057c10 */ /* 0x000fe2000ff1e0ff */
[----:B----4-:R-:W-:Y:S02]  /*23a20*/  IMAD R17, R9, R10, R8 ;  /* 0x0000000a09117224 */ /* 0x010fe400078e0208 */
[----:B------:R-:W2:Y:S02]  /*23a30*/  LDC R4, c[0x0][0x618] ;  /* 0x00018600ff047b82 */ /* 0x000ea40000000800 */
[----:B------:R-:W-:Y:S01]  /*23a40*/  IMAD.X R3, RZ, RZ, ~UR6, P0 ;  /* 0x80000006ff037e24 */ /* 0x000fe200080e06ff */
[----:B------:R-:W-:-:S03]  /*23a50*/  ULDC UR6, c[0x0][0x154] ;  /* 0x0000550000067ab9 */ /* 0x000fc60000000800 */
[-C--:B0-----:R-:W-:Y:S02]  /*23a60*/  IMAD R0, R3, R6.reuse, RZ ;  /* 0x0000000603007224 */ /* 0x081fe400078e02ff */
[----:B------:R-:W0:Y:S01]  /*23a70*/  LDC R14, c[0x0][0x608] ;  /* 0x00018200ff0e7b82 */ /* 0x000e220000000800 */
[----:B------:R-:W-:Y:S02]  /*23a80*/  IMAD.MOV.U32 R3, RZ, RZ, R13 ;  /* 0x000000ffff037224 */ /* 0x000fe400078e000d */
[----:B------:R-:W-:-:S05]  /*23a90*/  IMAD.WIDE.U32 R2, R5, R6, R2 ;  /* 0x0000000605027225 */ /* 0x000fca00078e0002 */
[----:B------:R-:W3:Y:S01]  /*23aa0*/  LDC R18, c[0x0][0x658] ;  /* 0x00019600ff127b82 */ /* 0x000ee20000000800 */
[----:B------:R-:W-:Y:S01]  /*23ab0*/  IMAD R5, R5, R7, R0 ;  /* 0x0000000705057224 */ /* 0x000fe200078e0200 */
[----:B------:R-:W-:Y:S01]  /*23ac0*/  I2FP.F32.U32 R0, R12 ;  /* 0x0000000c00007245 */ /* 0x000fe20000201000 */
[----:B------:R-:W-:Y:S01]  /*23ad0*/  IMAD.MOV.U32 R7, RZ, RZ, 0x1 ;  /* 0x00000001ff077424 */ /* 0x000fe200078e00ff */
[----:B-1----:R-:W-:Y:S01]  /*23ae0*/  ISETP.NE.U32.AND P0, PT, R20, RZ, PT ;  /* 0x000000ff1400720c */ /* 0x002fe20003f05070 */
[----:B------:R-:W-:Y:S02]  /*23af0*/  IMAD.IADD R3, R3, 0x1, R5 ;  /* 0x0000000103037824 */ /* 0x000fe400078e0205 */
[----:B------:R-:W-:Y:S01]  /*23b00*/  FMUL R0, R0, UR6 ;  /* 0x0000000600007c20 */ /* 0x000fe20008400000 */
[----:B------:R-:W1:Y:S01]  /*23b10*/  LDC R15, c[0x0][0x148] ;  /* 0x00005200ff0f7b82 */ /* 0x000e620000000800 */
[----:B------:R-:W-:Y:S01]  /*23b20*/  ISETP.NE.AND.EX P0, PT, R21, RZ, PT, P0 ;  /* 0x000000ff1500720c */ /* 0x000fe20003f05300 */
[----:B------:R-:W-:Y:S01]  /*23b30*/  IMAD.MOV.U32 R5, RZ, RZ, -0x1 ;  /* 0xffffffffff057424 */ /* 0x000fe200078e00ff */
[-CC-:B--2---:R-:W-:Y:S01]  /*23b40*/  SHF.R.U64 R10, R2, R4.reuse, R3.reuse ;  /* 0x00000004020a7219 */ /* 0x184fe20000001203 */
[----:B------:R2:W4:Y:S01]  /*23b50*/  F2I.U32.TRUNC.NTZ R13, R0 ;  /* 0x00000000000d7305 */ /* 0x000522000020f000 */
[----:B------:R-:W-:-:S03]  /*23b60*/  SHF.R.U32.HI R3, RZ, R4, R3 ;  /* 0x00000004ff037219 */ /* 0x000fc60000011603 */
[----:B------:R-:W1:Y:S01]  /*23b70*/  LDC R16, c[0x0][0x600] ;  /* 0x00018000ff107b82 */ /* 0x000e620000000800 */
[-CC-:B0-----:R-:W-:Y:S02]  /*23b80*/  SHF.R.U64 R8, R10, R14.reuse, R3.reuse ;  /* 0x0000000e0a087219 */ /* 0x181fe40000001203 */
[----:B------:R-:W-:-:S05]  /*23b90*/  SHF.R.U32.HI R3, RZ, R14, R3 ;  /* 0x0000000eff037219 */ /* 0x000fca0000011603 */
[----:B------:R-:W0:Y:S01]  /*23ba0*/  LDC R22, c[0x0][0x648] ;  /* 0x00019200ff167b82 */ /* 0x000e220000000800 */
[-CC-:B---3--:R-:W-:Y:S02]  /*23bb0*/  SHF.R.U64 R11, R8, R18.reuse, R3.reuse ;  /* 0x00000012080b7219 */ /* 0x188fe40000001203 */
[-C--:B------:R-:W-:Y:S02]  /*23bc0*/  SHF.L.U32 R5, R5, R18.reuse, RZ ;  /* 0x0000001205057219 */ /* 0x080fe400000006ff */
[-C--:B------:R-:W-:Y:S01]  /*23bd0*/  SHF.R.U32.HI R3, RZ, R18.reuse, R3 ;  /* 0x00000012ff037219 */ /* 0x080fe20000011603 */
[----:B------:R-:W-:Y:S01]  /*23be0*/  IMAD.MOV.U32 R2, RZ, RZ, R11 ;  /* 0x000000ffff027224 */ /* 0x000fe200078e000b */
[----:B------:R-:W-:Y:S01]  /*23bf0*/  SHF.L.U32 R40, R7, R18, RZ ;  /* 0x0000001207287219 */ /* 0x000fe200000006ff */
[----:B------:R-:W3:Y:S01]  /*23c00*/  LDC R23, c[0x0][0x638] ;  /* 0x00018e00ff177b82 */ /* 0x000ee20000000800 */
[----:B------:R-:W-:-:S07]  /*23c10*/  LOP3.LUT R19, RZ, R5, RZ, 0x33, !PT ;  /* 0x00000005ff137212 */ /* 0x000fce00078e33ff */
[----:B------:R-:W0:Y:S01]  /*23c20*/  LDC R24, c[0x0][0x610] ;  /* 0x00018400ff187b82 */ /* 0x000e220000000800 */
[----:B--2-4-:R-:W-:Y:S05]  /*23c30*/  @!P0 BRA `(.L_x_554) ;  /* 0x0000000000288947 */ /* 0x014fea0003800000 */
[----:B------:R-:W2:Y:S02]  /*23c40*/  LDC R0, c[0x0][0x64c] ;  /* 0x00019300ff007b82 */ /* 0x000ea40000000800 */
[----:B--2---:R-:W-:-:S05]  /*23c50*/  IADD3 R7, P0, R11, R0, RZ ;  /* 0x000000000b077210 */ /* 0x004fca0007f1e0ff */
        /* <DEDUP_REMOVED lines=8> */
.L_x_554:
[----:B0-----:R-:W-:Y:S01]  /*23ce0*/  SHF.R.U64 R0, R2, R22, R3 ;  /* 0x0000001602007219 */ /* 0x001fe20000001203 */
[----:B-1----:R-:W-:Y:S01]  /*23cf0*/  VIADD R5, R16, 0xffffffff ;  /* 0xffffffff10057836 */ /* 0x002fe20000000000 */
[----:B------:R-:W-:Y:S01]  /*23d00*/  LOP3.LUT R3, R8, R19, RZ, 0xc0, !PT ;  /* 0x0000001308037212 */ /* 0x000fe200078ec0ff */
[----:B------:R-:W-:Y:S02]  /*23d10*/  IMAD.MOV R13, RZ, RZ, -R13 ;  /* 0x000000ffff0d7224 */ /* 0x000fe400078e0a0d */
[----:B------:R-:W-:Y:S02]  /*23d20*/  IMAD.MOV R2, RZ, RZ, -R0 ;  /* 0x000000ffff027224 */ /* 0x000fe400078e0a00 */
[----:B------:R-:W-:Y:S01]  /*23d30*/  IMAD R40, R40, R0, R3 ;  /* 0x0000000028287224 */ /* 0x000fe200078e0203 */
[----:B------:R-:W-:Y:S01]  /*23d40*/  LOP3.LUT R3, R10, R5, RZ, 0xc0, !PT ;  /* 0x000000050a037212 */ /* 0x000fe200078ec0ff */
[----:B------:R-:W-:Y:S02]  /*23d50*/  @P4 IMAD R17, R15, R13, R12 ;  /* 0x0000000d0f114224 */ /* 0x000fe400078e020c */
[----:B---3--:R-:W-:-:S02]  /*23d60*/  IMAD R0, R2, R23, R11 ;  /* 0x0000001702007224 */ /* 0x008fc400078e020b */
[----:B------:R-:W-:Y:S02]  /*23d70*/  IMAD.MOV.U32 R2, RZ, RZ, 0x1 ;  /* 0x00000001ff027424 */ /* 0x000fe400078e00ff */
[----:B------:R-:W-:Y:S02]  /*23d80*/  IMAD R40, R40, R24, R17 ;  /* 0x0000001828287224 */ /* 0x000fe400078e0211 */
[----:B------:R-:W-:Y:S01]  /*23d90*/  IMAD R3, R0, R16, R3 ;  /* 0x0000001000037224 */ /* 0x000fe200078e0203 */
[----:B------:R-:W-:-:S04]  /*23da0*/  PRMT R0, R2, 0x7610, R0 ;  /* 0x0000761002007816 */ /* 0x000fc80000000000 */
[----:B------:R-:W-:Y:S02]  /*23db0*/  SEL R2, R3, R40, !P4 ;  /* 0x0000002803027207 */ /* 0x000fe40006000000 */
[----:B------:R-:W-:-:S03]  /*23dc0*/  SEL R40, R40, R3, !P4 ;  /* 0x0000000328287207 */ /* 0x000fc60006000000 */
[----:B------:R3:W-:Y:S04]  /*23dd0*/  STL [R1+0x464], R2 ;  /* 0x0004640201007387 */ /* 0x0007e80000100800 */
.L_x_552:
[----:B------:R4:W-:Y:S01]  /*23de0*/  STL [R1+0x468], R40 ;  /* 0x0004682801007387 */ /* 0x0009e20000100800 */
[----:B------:R-:W-:-:S13]  /*23df0*/  LOP3.LUT P0, RZ, R0, 0xff, RZ, 0xc0, !PT ;  /* 0x000000ff00ff7812 */ /* 0x000fda000780c0ff */
[----:B----4-:R-:W-:Y:S05]  /*23e00*/  @P0 BRA `(.L_x_555) ;  /* 0xfffffdd400540947 */ /* 0x010fea000383ffff */
[----:B------:R-:W-:Y:S05]  /*23e10*/  EXIT ;  /* 0x000000000000794d */ /* 0x000fea0003800000 */
.L_x_7:
[----:B0-----:R-:W2:Y:S01]  /*23e20*/  LDL R16, [R1+0x460] ;  /* 0x0004600001107983 */ /* 0x001ea20000100800 */
[----:B------:R-:W-:-:S03]  /*23e30*/  ULDC.64 UR4, c[0x0][0x650] ;  /* 0x0001940000047ab9 */ /* 0x000fc60000000a00 */
[----:B------:R-:W3:Y:S01]  /*23e40*/  LDL R20, [R1+0x45c] ;  /* 0x00045c0001147983 */ /* 0x000ee20000100800 */
[----:B------:R-:W-:Y:S01]  /*23e50*/  PRMT R0, RZ, 0x7610, R0 ;  /* 0x00007610ff007816 */ /* 0x000fe20000000000 */
[----:B------:R-:W-:Y:S02]  /*23e60*/  IMAD.MOV.U32 R5, RZ, RZ, -0x1 ;  /* 0xffffffffff057424 */ /* 0x000fe400078e00ff */
[----:B------:R-:W-:Y:S02]  /*23e70*/  IMAD.MOV.U32 R4, RZ, RZ, -0x1 ;  /* 0xffffffffff047424 */ /* 0x000fe400078e00ff */
[----:B------:R-:W-:Y:S01]  /*23e80*/  IMAD.MOV.U32 R10, RZ, RZ, -0x1 ;  /* 0xffffffffff0a7424 */ /* 0x000fe200078e00ff */
[----:B--2---:R-:W-:-:S04]  /*23e90*/  ISETP.GE.U32.AND P0, PT, R16, UR4, PT ;  /* 0x0000000410007c0c */ /* 0x004fc8000bf06070 */
[----:B---3--:R-:W-:-:S13]  /*23ea0*/  ISETP.GE.U32.AND.EX P0, PT, R20, UR5, PT, P0 ;  /* 0x0000000514007c0c */ /* 0x008fda000bf06100 */
[----:B------:R-:W-:Y:S05]  /*23eb0*/  @P0 BRA `(.L_x_556) ;  /* 0x0000000400300947 */ /* 0x000fea0003800000 */
[----:B------:R-:W0:Y:S01]  /*23ec0*/  LDC.64 R14, c[0x0][0x628] ;  /* 0x00018a00ff0e7b82 */ /* 0x000e220000000a00 */
[----:B------:R-:W-:Y:S02]  /*23ed0*/  IMAD.MOV.U32 R8, RZ, RZ, R16 ;  /* 0x000000ffff087224 */ /* 0x000fe400078e0010 */
[----:B------:R-:W-:-:S05]  /*23ee0*/  IMAD.MOV.U32 R9, RZ, RZ, R20 ;  /* 0x000000ffff097224 */ /* 0x000fca00078e0014 */
[----:B------:R-:W1:Y:S08]  /*23ef0*/  LDC R10, c[0x0][0x630] ;  /* 0x00018c00ff0a7b82 */ /* 0x000e700000000800 */
[----:B------:R-:W2:Y:S01]  /*23f00*/  LDC.64 R18, c[0x0][0x620] ;  /* 0x00018800ff127b82 */ /* 0x000ea20000000a00 */
[----:B0-----:R-:W-:-:S04]  /*23f10*/  ISETP.NE.U32.AND P0, PT, R14, RZ, PT ;  /* 0x000000ff0e00720c */ /* 0x001fc80003f05070 */
[----:B------:R-:W-:-:S13]  /*23f20*/  ISETP.NE.AND.EX P0, PT, R15, RZ, PT, P0 ;  /* 0x000000ff0f00720c */ /* 0x000fda0003f05300 */
[----:B-12---:R-:W-:Y:S05]  /*23f30*/  @!P0 BRA `(.L_x_557) ;  /* 0x0000000000288947 */ /* 0x006fea0003800000 */
[----:B------:R-:W0:Y:S02]  /*23f40*/  LDC R0, c[0x0][0x634] ;  /* 0x00018d00ff007b82 */ /* 0x000e240000000800 */
[----:B0-----:R-:W-:-:S05]  /*23f50*/  IADD3 R9, P0, R16, R0, RZ ;  /* 0x0000000010097210 */ /* 0x001fca0007f1e0ff */
        /* <DEDUP_REMOVED lines=8> */
.L_x_557:
[----:B------:R-:W0:Y:S01]  /*23fe0*/  LDC.64 R22, c[0x0][0x640] ;  /* 0x00019000ff167b82 */ /* 0x000e220000000a00 */
[-CC-:B------:R-:W-:Y:S01]  /*23ff0*/  SHF.R.U64 R14, R8, R10.reuse, R9.reuse ;  /* 0x0000000a080e7219 */ /* 0x180fe20000001209 */
[----:B------:R-:W-:Y:S01]  /*24000*/  IMAD.MOV.U32 R4, RZ, RZ, R16 ;  /* 0x000000ffff047224 */ /* 0x000fe200078e0010 */
[----:B------:R-:W-:Y:S01]  /*24010*/  SHF.R.U32.HI R0, RZ, R10, R9 ;  /* 0x0000000aff007219 */ /* 0x000fe20000011609 */
[----:B------:R-:W-:Y:S01]  /*24020*/  IMAD.MOV.U32 R24, RZ, RZ, 0x1 ;  /* 0x00000001ff187424 */ /* 0x000fe200078e00ff */
[----:B------:R-:W-:-:S03]  /*24030*/  IADD3 R7, P0, RZ, -R14, RZ ;  /* 0x8000000eff077210 */ /* 0x000fc60007f1e0ff */
[----:B------:R-:W1:Y:S02]  /*24040*/  LDC R6, c[0x0][0x618] ;  /* 0x00018600ff067b82 */ /* 0x000e640000000800 */
[----:B------:R-:W-:-:S04]  /*24050*/  IMAD.X R5, RZ, RZ, ~R0, P0 ;  /* 0x000000ffff057224 */ /* 0x000fc800000e0e00 */
[-C--:B------:R-:W-:Y:S02]  /*24060*/  IMAD R0, R5, R18.reuse, RZ ;  /* 0x0000001205007224 */ /* 0x080fe400078e02ff */
[----:B------:R-:W2:Y:S01]  /*24070*/  LDC R8, c[0x0][0x608] ;  /* 0x00018200ff087b82 */ /* 0x000ea20000000800 */
[----:B------:R-:W-:Y:S02]  /*24080*/  IMAD.MOV.U32 R5, RZ, RZ, R20 ;  /* 0x000000ffff057224 */ /* 0x000fe400078e0014 */
[----:B------:R-:W-:-:S05]  /*24090*/  IMAD.WIDE.U32 R4, R7, R18, R4 ;  /* 0x0000001207047225 */ /* 0x000fca00078e0004 */
[----:B------:R-:W3:Y:S01]  /*240a0*/  LDC R21, c[0x0][0x658] ;  /* 0x00019600ff157b82 */ /* 0x000ee20000000800 */
[----:B------:R-:W-:Y:S01]  /*240b0*/  IMAD R7, R7, R19, R0 ;  /* 0x0000001307077224 */ /* 0x000fe200078e0200 */
[----:B0-----:R-:W-:-:S03]  /*240c0*/  ISETP.NE.U32.AND P0, PT, R22, RZ, PT ;  /* 0x000000ff1600720c */ /* 0x001fc60003f05070 */
[----:B------:R-:W-:Y:S01]  /*240d0*/  IMAD.IADD R5, R5, 0x1, R7 ;  /* 0x0000000105057824 */ /* 0x000fe200078e0207 */
[----:B------:R-:W-:Y:S02]  /*240e0*/  ISETP.NE.AND.EX P0, PT, R23, RZ, PT, P0 ;  /* 0x000000ff1700720c */ /* 0x000fe40003f05300 */
[----:B------:R-:W0:Y:S02]  /*240f0*/  LDC R16, c[0x0][0x600] ;  /* 0x00018000ff107b82 */ /* 0x000e240000000800 */
[-CC-:B-1----:R-:W-:Y:S01]  /*24100*/  SHF.R.U64 R10, R4, R6.reuse, R5.reuse ;  /* 0x00000006040a7219 */ /* 0x182fe20000001205 */
[----:B------:R-:W-:Y:S01]  /*24110*/  IMAD.MOV.U32 R4, RZ, RZ, -0x1 ;  /* 0xffffffffff047424 */ /* 0x000fe200078e00ff */
[----:B------:R-:W-:-:S04]  /*24120*/  SHF.R.U32.HI R5, RZ, R6, R5 ;  /* 0x00000006ff057219 */ /* 0x000fc80000011605 */
[----:B------:R-:W1:Y:S01]  /*24130*/  LDC R18, c[0x0][0x648] ;  /* 0x00019200ff127b82 */ /* 0x000e620000000800 */
[-CC-:B--2---:R-:W-:Y:S02]  /*24140*/  SHF.R.U64 R17, R10, R8.reuse, R5.reuse ;  /* 0x000000080a117219 */ /* 0x184fe40000001205 */
[----:B------:R-:W-:-:S05]  /*24150*/  SHF.R.U32.HI R0, RZ, R8, R5 ;  /* 0x00000008ff007219 */ /* 0x000fca0000011605 */
[----:B------:R-:W2:Y:S01]  /*24160*/  LDC R20, c[0x0][0x638] ;  /* 0x00018e00ff147b82 */ /* 0x000ea20000000800 */
[-C--:B---3--:R-:W-:Y:S02]  /*24170*/  SHF.L.U32 R4, R4, R21.reuse, RZ ;  /* 0x0000001504047219 */ /* 0x088fe400000006ff */
[-CC-:B------:R-:W-:Y:S02]  /*24180*/  SHF.R.U64 R19, R17, R21.reuse, R0.reuse ;  /* 0x0000001511137219 */ /* 0x180fe40000001200 */
[----:B------:R-:W-:Y:S02]  /*24190*/  LOP3.LUT R26, RZ, R4, RZ, 0x33, !PT ;  /* 0x00000004ff1a7212 */ /* 0x000fe400078e33ff */
[----:B------:R-:W-:Y:S01]  /*241a0*/  SHF.R.U32.HI R5, RZ, R21, R0 ;  /* 0x00000015ff057219 */ /* 0x000fe20000011600 */
[----:B------:R-:W3:Y:S01]  /*241b0*/  LDC R25, c[0x0][0x610] ;  /* 0x00018400ff197b82 */ /* 0x000ee20000000800 */
[----:B------:R-:W-:Y:S01]  /*241c0*/  IMAD.MOV.U32 R4, RZ, RZ, R19 ;  /* 0x000000ffff047224 */ /* 0x000fe200078e0013 */
[----:B------:R-:W-:Y:S06]  /*241d0*/  @!P0 BRA `(.L_x_558) ;  /* 0x0000000000288947 */ /* 0x000fec0003800000 */
        /* <DEDUP_REMOVED lines=10> */
.L_x_558:
[----:B-1----:R-:W-:Y:S01]  /*24280*/  SHF.R.U64 R3, R4, R18, R5 ;  /* 0x0000001204037219 */ /* 0x002fe20000001205 */
[----:B0-----:R-:W-:Y:S01]  /*24290*/  VIADD R5, R16, 0xffffffff ;  /* 0xffffffff10057836 */ /* 0x001fe20000000000 */
[----:B------:R-:W-:Y:S01]  /*242a0*/  SHF.L.U32 R24, R24, R21, RZ ;  /* 0x0000001518187219 */ /* 0x000fe200000006ff */
[----:B------:R-:W-:Y:S01]  /*242b0*/  @P4 IMAD R11, R13, R12, R2 ;  /* 0x0000000c0d0b4224 */ /* 0x000fe200078e0202 */
[----:B------:R-:W-:Y:S01]  /*242c0*/  LOP3.LUT R0, R17, R26, RZ, 0xc0, !PT ;  /* 0x0000001a11007212 */ /* 0x000fe200078ec0ff */
[----:B------:R-:W-:-:S04]  /*242d0*/  IMAD.MOV R4, RZ, RZ, -R3 ;  /* 0x000000ffff047224 */ /* 0x000fc800078e0a03 */
[----:B------:R-:W-:Y:S01]  /*242e0*/  IMAD R2, R24, R3, R0 ;  /* 0x0000000318027224 */ /* 0x000fe200078e0200 */
[----:B------:R-:W-:Y:S01]  /*242f0*/  LOP3.LUT R3, R10, R5, RZ, 0xc0, !PT ;  /* 0x000000050a037212 */ /* 0x000fe200078ec0ff */
[----:B--2---:R-:W-:Y:S02]  /*24300*/  IMAD R0, R4, R20, R19 ;  /* 0x0000001404007224 */ /* 0x004fe400078e0213 */
[----:B---3--:R-:W-:Y:S02]  /*24310*/  IMAD R5, R2, R25, R11 ;  /* 0x0000001902057224 */ /* 0x008fe400078e020b */
[----:B------:R-:W-:Y:S02]  /*24320*/  IMAD.MOV.U32 R4, RZ, RZ, 0x1 ;  /* 0x00000001ff047424 */ /* 0x000fe400078e00ff */
[----:B------:R-:W-:Y:S02]  /*24330*/  IMAD R2, R0, R16, R3 ;  /* 0x0000001000027224 */ /* 0x000fe400078e0203 */
[----:B------:R-:W-:Y:S01]  /*24340*/  IMAD.MOV.U32 R10, RZ, RZ, R14 ;  /* 0x000000ffff0a7224 */ /* 0x000fe200078e000e */
[----:B------:R-:W-:-:S02]  /*24350*/  PRMT R0, R4, 0x7610, R0 ;  /* 0x0000761004007816 */ /* 0x000fc40000000000 */
[----:B------:R-:W-:Y:S02]  /*24360*/  SEL R4, R2, R5, !P4 ;  /* 0x0000000502047207 */ /* 0x000fe40006000000 */
[----:B------:R-:W-:-:S07]  /*24370*/  SEL R5, R5, R2, !P4 ;  /* 0x0000000205057207 */ /* 0x000fce0006000000 */
.L_x_556:
[----:B------:R-:W-:-:S08]  /*24380*/  NOP ;  /* 0x0000000000007918 */ /* 0x000fd00000000000 */
[----:B------:R-:W0:-:S00]  /*24390*/  USETMAXREG.DEALLOC.CTAPOOL 0x18 ;  /* 0x00000018000079c8 */ /* 0x000e0000080e0500 */
[----:B------:R-:W-:-:S13]  /*243a0*/  ISETP.NE.AND P0, PT, RZ, UR8, PT ;  /* 0x00000008ff007c0c */ /* 0x000fda000bf05270 */
[----:B------:R-:W-:Y:S05]  /*243b0*/  @P0 EXIT ;  /* 0x000000000000094d */ /* 0x000fea0003800000 */
[----:B0-----:R-:W-:Y:S01]  /*243c0*/  LOP3.LUT P0, RZ, R0, 0xff, RZ, 0xc0, !PT ;  /* 0x000000ff00ff7812 */ /* 0x001fe2000780c0ff */
[----:B------:R-:W-:Y:S02]  /*243d0*/  IMAD.MOV.U32 R6, RZ, RZ, 0x1 ;  /* 0x00000001ff067424 */ /* 0x000fe400078e00ff */
[----:B------:R-:W-:-:S10]  /*243e0*/  IMAD.MOV.U32 R7, RZ, RZ, RZ ;  /* 0x000000ffff077224 */ /* 0x000fd400078e00ff */
[----:B------:R-:W-:Y:S05]  /*243f0*/  @!P0 BRA `(.L_x_559) ;  /* 0x0000000c00588947 */ /* 0x000fea0003800000 */
[----:B------:R-:W0:Y:S01]  /*24400*/  LDC R0, c[0x0][0x28c] ;  /* 0x0000a300ff007b82 */ /* 0x000e220000000800 */
[----:B------:R-:W-:Y:S01]  /*24410*/  ULDC UR6, c[0x0][0x658] ;  /* 0x0001960000067ab9 */ /* 0x000fe20000000800 */
[----:B------:R-:W-:Y:S01]  /*24420*/  UMOV UR9, 0xffffffff ;  /* 0xffffffff00097882 */ /* 0x000fe20000000000 */
[----:B------:R-:W-:Y:S01]  /*24430*/  ULDC UR8, c[0x0][0xc] ;  /* 0x0000030000087ab9 */ /* 0x000fe20000000800 */
[----:B------:R-:W-:Y:S01]  /*24440*/  USHF.L.U32 UR11, UR9, UR6, URZ ;  /* 0x00000006090b7299 */ /* 0x000fe2000800063f */
[----:B------:R-:W-:Y:S01]  /*24450*/  BSSY B0, `(.L_x_559) ;  /* 0x00000d0000007945 */ /* 0x000fe20003800000 */
[----:B------:R-:W-:Y:S01]  /*24460*/  UMOV UR10, 0x1 ;  /* 0x00000001000a7882 */ /* 0x000fe20000000000 */
[----:B------:R-:W-:Y:S01]  /*24470*/  ULDC UR9, c[0x0][0x10] ;  /* 0x0000040000097ab9 */ /* 0x000fe20000000800 */
[----:B------:R-:W1:Y:S01]  /*24480*/  S2UR UR4, SR_CgaCtaId ;  /* 0x00000000000479c3 */ /* 0x000e620000008800 */
[----:B------:R-:W-:Y:S01]  /*24490*/  UIMAD.WIDE.U32 UR8, UR8, UR9, URZ ;  /* 0x00000009080872a5 */ /* 0x000fe2000f8e003f */
[----:B------:R-:W-:Y:S01]  /*244a0*/  IMAD.MOV.U32 R9, RZ, RZ, 0x1 ;  /* 0x00000001ff097424 */ /* 0x000fe200078e00ff */
[----:B------:R-:W-:Y:S01]  /*244b0*/  USHF.L.U32 UR6, UR10, UR6, URZ ;  /* 0x000000060a067299 */ /* 0x000fe2000800063f */
[----:B------:R-:W-:Y:S01]  /*244c0*/  IMAD.MOV.U32 R6, RZ, RZ, 0x1 ;  /* 0x00000001ff067424 */ /* 0x000fe200078e00ff */
[----:B------:R-:W-:Y:S01]  /*244d0*/  ULDC UR5, c[0x0][0x600] ;  /* 0x0001800000057ab9 */ /* 0x000fe20000000800 */
[----:B------:R-:W-:Y:S01]  /*244e0*/  ULDC UR10, c[0x0][0x14] ;  /* 0x00000500000a7ab9 */ /* 0x000fe20000000800 */
[----:B------:R-:W-:Y:S01]  /*244f0*/  IMAD.MOV.U32 R7, RZ, RZ, RZ ;  /* 0x000000ffff077224 */ /* 0x000fe200078e00ff */
[----:B------:R-:W-:-:S02]  /*24500*/  UIMAD.WIDE.U32 UR24, UR8, UR10, URZ ;  /* 0x0000000a081872a5 */ /* 0x000fc4000f8e003f */
[----:B------:R-:W-:Y:S02]  /*24510*/  UIMAD UR18, UR9, UR10, URZ ;  /* 0x0000000a091272a4 */ /* 0x000fe4000f8e023f */
[----:B------:R-:W-:Y:S02]  /*24520*/  ULOP3.LUT UR23, UR13, 0x2, URZ, 0xfc, !UPT ;  /* 0x000000020d177892 */ /* 0x000fe4000f8efc3f */
[----:B------:R-:W-:Y:S01]  /*24530*/  UIADD3 UR5, UR5, -0x1, URZ ;  /* 0xffffffff05057890 */ /* 0x000fe2000fffe03f */
[----:B0-----:R-:W-:Y:S01]  /*24540*/  VIADD R0, R0, 0x3f ;  /* 0x0000003f00007836 */ /* 0x001fe20000000000 */
[----:B------:R-:W-:Y:S02]  /*24550*/  ULOP3.LUT UR20, URZ, UR11, URZ, 0x33, !UPT ;  /* 0x0000000b3f147292 */ /* 0x000fe4000f8e333f */
[----:B------:R-:W-:Y:S02]  /*24560*/  UIADD3 UR18, UR25, UR18, URZ ;  /* 0x0000001219127290 */ /* 0x000fe4000fffe03f */
[----:B------:R-:W-:Y:S01]  /*24570*/  SHF.R.S32.HI R3, RZ, 0x1f, R0 ;  /* 0x0000001fff037819 */ /* 0x000fe20000011400 */
[----:B------:R-:W-:Y:S01]  /*24580*/  ULDC.64 UR26, c[0x0][0x198] ;  /* 0x00006600001a7ab9 */ /* 0x000fe20000000a00 */
[----:B-1----:R-:W-:-:S02]  /*24590*/  USHF.L.U32 UR7, UR4, 0x7, URZ ;  /* 0x0000000704077899 */ /* 0x002fc4000800063f */
[----:B------:R-:W-:Y:S01]  /*245a0*/  LEA.HI R0, R3, R0, RZ, 0x6 ;  /* 0x0000000003007211 */ /* 0x000fe200078f30ff */
[----:B------:R-:W-:Y:S02]  /*245b0*/  USHF.L.U32 UR4, UR4, 0xd, URZ ;  /* 0x0000000d04047899 */ /* 0x000fe4000800063f */
[----:B------:R-:W-:Y:S01]  /*245c0*/  ULOP3.LUT UR7, UR7, 0x80, URZ, 0xc0, !UPT ;  /* 0x0000008007077892 */ /* 0x000fe2000f8ec03f */
[----:B------:R-:W-:-:S05]  /*245d0*/  SHF.R.S32.HI R0, RZ, 0x6, R0 ;  /* 0x00000006ff007819 */ /* 0x000fca0000011400 */
[----:B------:R-:W-:-:S07]  /*245e0*/  VIADD R15, R0, 0x1 ;  /* 0x00000001000f7836 */ /* 0x000fce0000000000 */
.L_x_570:
[----:B------:R-:W-:-:S03]  /*245f0*/  UMOV UR8, 0xffffffff ;  /* 0xffffffff00087882 */ /* 0x000fc60000000000 */
[----:B------:R-:W-:Y:S05]  /*24600*/  BRA.DIV UR8, `(.L_x_560) ;  /* 0x00000012083c7947 */ /* 0x000fea000b800000 */
[----:B------:R-:W-:-:S13]  /*24610*/  ELECT P0, URZ, PT ;  /* 0x00000000003f782f */ /* 0x000fda0003800000 */
.L_x_584:
[----:B------:R-:W0:Y:S01]  /*24620*/  LDC R2, c[0x0][0x28c] ;  /* 0x0000a300ff027b82 */ /* 0x000e220000000800 */
[----:B------:R-:W-:Y:S01]  /*24630*/  BSSY B1, `(.L_x_561) ;  /* 0x0000039000017945 */ /* 0x000fe20003800000 */
[----:B0-----:R-:W-:-:S13]  /*24640*/  ISETP.LT.OR P0, PT, R2, 0x1, !P0 ;  /* 0x000000010200780c */ /* 0x001fda0004701670 */
[----:B------:R-:W-:Y:S05]  /*24650*/  @P0 BRA `(.L_x_562) ;  /* 0x0000000000d80947 */ /* 0x000fea0003800000 */
[----:B------:R-:W-:Y:S01]  /*24660*/  LEA R4, R4, UR7, 0x8 ;  /* 0x0000000704047c11 */ /* 0x000fe2000f8e40ff */
[----:B------:R-:W-:Y:S02]  /*24670*/  IMAD.SHL.U32 R5, R5, 0x100, RZ ;  /* 0x0000010005057824 */ /* 0x000fe400078e00ff */
[----:B------:R-:W-:Y:S02]  /*24680*/  IMAD.MOV.U32 R13, RZ, RZ, RZ ;  /* 0x000000ffff0d7224 */ /* 0x000fe400078e00ff */
[----:B------:R-:W-:Y:S02]  /*24690*/  IMAD.MOV.U32 R2, RZ, RZ, R15 ;  /* 0x000000ffff027224 */ /* 0x000fe400078e000f */
[----:B------:R-:W-:Y:S02]  /*246a0*/  IMAD.MOV.U32 R3, RZ, RZ, R6 ;  /* 0x000000ffff037224 */ /* 0x000fe400078e0006 */
[----:B------:R-:W-:-:S07]  /*246b0*/  IMAD.MOV.U32 R8, RZ, RZ, R7 ;  /* 0x000000ffff087224 */ /* 0x000fce00078e0007 */
.L_x_565:
[----:B------:R-:W0:Y:S01]  /*246c0*/  S2R R12, SR_CgaCtaId ;  /* 0x00000000000c7919 */ /* 0x000e220000008800 */
[----:B------:R-:W-:Y:S01]  /*246d0*/  MOV R11, 0x400 ;  /* 0x00000400000b7802 */ /* 0x000fe20000000f00 */
[----:B------:R-:W1:Y:S03]  /*246e0*/  S2R R14, SR_TID.X ;  /* 0x00000000000e7919 */ /* 0x000e660000002100 */
[----:B0-----:R-:W-:Y:S02]  /*246f0*/  LEA R17, R12, R11, 0x18 ;  /* 0x0000000b0c117211 */ /* 0x001fe400078ec0ff */
[----:B------:R-:W-:Y:S02]  /*24700*/  SHF.L.U32 R11, R3, 0x1f, RZ ;  /* 0x0000001f030b7819 */ /* 0x000fe400000006ff */
[----:B-1----:R-:W-:Y:S01]  /*24710*/  LOP3.LUT P1, RZ, R14, 0x7f, RZ, 0xc0, !PT ;  /* 0x0000007f0eff7812 */ /* 0x002fe2000782c0ff */
[----:B------:R-:W-:-:S04]  /*24720*/  IMAD R12, R8, 0x8, R17 ;  /* 0x00000008080c7824 */ /* 0x000fc800078e0211 */
[----:B------:R-:W0:Y:S02]  /*24730*/  SYNCS.PHASECHK.TRANS64.TRYWAIT P0, [R12+URZ+0x38], R11 ;  /* 0x0000380b0c0075a7 */ /* 0x000e24000800017f */
[----:B0-----:R-:W-:Y:S06]  /*24740*/  @!P0 BRA `(.L_x_563) ;  /* 0x00000010000c8947 */ /* 0x001fec0003800000 */
.L_x_585:
[----:B0-----:R-:W0:Y:S01]  /*24750*/  @!P1 LDC R11, c[0x0][0x500] ;  /* 0x00014000ff0b9b82 */ /* 0x001e220000000800 */
[----:B------:R-:W-:-:S04]  /*24760*/  UPRMT UR8, UR23, 0x9910, URZ ;  /* 0x0000991017087896 */ /* 0x000fc8000800003f */
[----:B------:R-:W-:-:S06]  /*24770*/  UISETP.NE.AND UP0, UPT, UR8, 0x2, UPT ;  /* 0x000000020800788c */ /* 0x000fcc000bf05270 */
[----:B------:R-:W-:Y:S01]  /*24780*/  PLOP3.LUT P0, PT, PT, PT, UP0, 0x80, 0x0 ;  /* 0x000000000000781c */ /* 0x000fe20003f0f008 */
[----:B0-----:R0:W-:-:S12]  /*24790*/  @!P1 SYNCS.ARRIVE.TRANS64 RZ, [R12+URZ], R11 ;  /* 0x0000000b0cff99a7 */ /* 0x0011d8000800003f */
[----:B------:R-:W-:Y:S05]  /*247a0*/  @P0 BRA `(.L_x_564) ;  /* 0x0000000000040947 */ /* 0x000fea0003800000 */
[----:B------:R-:W-:Y:S01]  /*247b0*/  BPT.TRAP 0x1 ;  /* 0x000000040000795c */ /* 0x000fe20000300000 */
.L_x_564:
[----:B------:R-:W-:Y:S01]  /*247c0*/  R2UR UR8, R8 ;  /* 0x00000000080872ca */ /* 0x000fe200000e0000 */
[----:B------:R-:W-:Y:S01]  /*247d0*/  VIADD R2, R2, 0xffffffff ;  /* 0xffffffff02027836 */ /* 0x000fe20000000000 */
[----:B------:R-:W-:Y:S01]  /*247e0*/  R2UR UR19, R17 ;  /* 0x00000000111372ca */ /* 0x000fe200000e0000 */
[----:B------:R-:W-:Y:S01]  /*247f0*/  UIADD3 UR14, UP0, UR26, 0xf0, URZ ;  /* 0x000000f01a0e7890 */ /* 0x000fe2000ff1e03f */
[----:B------:R-:W-:Y:S01]  /*24800*/  R2UR UR21, R5 ;  /* 0x00000000051572ca */ /* 0x000fe200000e0000 */
[----:B------:R-:W-:Y:S01]  /*24810*/  UIADD3 UR28, UP1, UR26, 0x1f0, URZ ;  /* 0x000001f01a1c7890 */ /* 0x000fe2000ff3e03f */
[----:B------:R-:W-:Y:S01]  /*24820*/  R2UR UR9, R12 ;  /* 0x000000000c0972ca */ /* 0x000fe200000e0000 */
[----:B------:R-:W-:Y:S01]  /*24830*/  UIADD3.X UR15, URZ, UR27, URZ, UP0, !UPT ;  /* 0x0000001b3f0f7290 */ /* 0x000fe200087fe43f */
[C---:B------:R-:W-:Y:S01]  /*24840*/  R2UR UR10, R13.reuse ;  /* 0x000000000d0a72ca */ /* 0x040fe200000e0000 */
[----:B------:R-:W-:Y:S01]  /*24850*/  VIADD R8, R8, 0x1 ;  /* 0x0000000108087836 */ /* 0x000fe20000000000 */
[----:B------:R-:W-:Y:S01]  /*24860*/  R2UR UR12, R10 ;  /* 0x000000000a0c72ca */ /* 0x000fe200000e0000 */
[----:B------:R-:W-:Y:S01]  /*24870*/  UIADD3.X UR29, URZ, UR27, URZ, UP1, !UPT ;  /* 0x0000001b3f1d7290 */ /* 0x000fe20008ffe43f */
[----:B------:R-:W-:Y:S01]  /*24880*/  R2UR UR22, R4 ;  /* 0x00000000041672ca */ /* 0x000fe200000e0000 */
[----:B------:R-:W-:Y:S01]  /*24890*/  USHF.L.U32 UR8, UR8, 0xe, URZ ;  /* 0x0000000e08087899 */ /* 0x000fe2000800063f */
[----:B------:R-:W-:Y:S01]  /*248a0*/  ISETP.GT.AND P1, PT, R2, 0x1, PT ;  /* 0x000000010200780c */ /* 0x000fe20003f24270 */
[----:B------:R-:W-:Y:S01]  /*248b0*/  UMOV UR16, 0x0 ;  /* 0x0000000000107882 */ /* 0x000fe20000000000 */
[----:B------:R-:W-:Y:S01]  /*248c0*/  UMOV UR17, 0x10000000 ;  /* 0x1000000000117882 */ /* 0x000fe20000000000 */
[----:B------:R-:W-:Y:S01]  /*248d0*/  ULOP3.LUT UR11, UR8, 0x2000, UR4, 0xf8, !UPT ;  /* 0x00002000080b7892 */ /* 0x000fe2000f8ef804 */
[C---:B------:R-:W-:Y:S01]  /*248e0*/  ISETP.NE.AND P0, PT, R8.reuse, 0x7, PT ;  /* 0x000000070800780c */ /* 0x040fe20003f05270 */
[----:B------:R-:W-:Y:S01]  /*248f0*/  UIADD3 UR8, UR19, 0x180, UR8 ;  /* 0x0000018013087890 */ /* 0x000fe2000fffe008 */
[----:B------:R-:W-:Y:S01]  /*24900*/  VIADD R13, R13, 0x40 ;  /* 0x000000400d0d7836 */ /* 0x000fe20000000000 */
[----:B------:R-:W-:Y:S01]  /*24910*/  UIADD3 UR19, UR19, 0x1c180, UR11 ;  /* 0x0001c18013137890 */ /* 0x000fe2000fffe00b */
[----:B0-----:R-:W-:Y:S01]  /*24920*/  SEL R12, RZ, 0x1, P0 ;  /* 0x00000001ff0c7807 */ /* 0x001fe20000000000 */
[----:B------:R-:W-:Y:S01]  /*24930*/  UMOV UR30, 0x30000 ;  /* 0x00030000001e7882 */ /* 0x000fe20000000000 */
[----:B------:R-:W-:Y:S01]  /*24940*/  UMOV UR11, UR21 ;  /* 0x00000015000b7c82 */ /* 0x000fe20008000000 */
[----:B------:R-:W-:-:S02]  /*24950*/  SEL R8, R8, RZ, P0 ;  /* 0x000000ff08087207 */ /* 0x000fc40000000000 */
[----:B------:R-:W-:Y:S01]  /*24960*/  LOP3.LUT R3, R3, R12, RZ, 0x3c, !PT ;  /* 0x0000000c03037212 */ /* 0x000fe200078e3cff */
[----:B------:R0:W-:Y:S02]  /*24970*/  UTMALDG.3D [UR8], [UR14], desc[UR16] ;  /* 0x000010080e0075b4 */ /* 0x0001e40008011000 */
[----:B0-----:R-:W-:Y:S01]  /*24980*/  UMOV UR8, UR19 ;  /* 0x0000001300087c82 */ /* 0x001fe20008000000 */
[----:B------:R-:W-:Y:S02]  /*24990*/  UMOV UR11, UR22 ;  /* 0x00000016000b7c82 */ /* 0x000fe40008000000 */
[----:B------:R0:W-:Y:S02]  /*249a0*/  UTMALDG.3D.MULTICAST [UR8], [UR28], UR30, desc[UR16] ;  /* 0x000010081c0073b4 */ /* 0x0001e4000801181e */
[----:B0-----:R-:W-:Y:S05]  /*249b0*/  @P1 BRA `(.L_x_565) ;  /* 0xfffffffc00401947 */ /* 0x001fea000383ffff */
.L_x_562:
[----:B------:R-:W-:Y:S05]  /*249c0*/  BSYNC B1 ;  /* 0x0000000000017941 */ /* 0x000fea0003800000 */
.L_x_561:
[----:B------:R-:W2:Y:S01]  /*249d0*/  LDL.LU R16, [R1+0x45c] ;  /* 0x00045c0001107983 */ /* 0x000ea20000300800 */
[----:B------:R-:W-:Y:S01]  /*249e0*/  LOP3.LUT P1, RZ, R9, 0xff, RZ, 0xc0, !PT ;  /* 0x000000ff09ff7812 */ /* 0x000fe2000782c0ff */
[----:B------:R-:W-:Y:S01]  /*249f0*/  IMAD.IADD R4, R0, 0x1, R7 ;  /* 0x0000000100047824 */ /* 0x000fe200078e0207 */
[----:B------:R-:W-:Y:S01]  /*24a00*/  ULDC.64 UR8, c[0x0][0x650] ;  /* 0x0001940000087ab9 */ /* 0x000fe20000000a00 */
[----:B------:R-:W3:Y:S01]  /*24a10*/  LDL.LU R14, [R1+0x460] ;  /* 0x00046000010e7983 */ /* 0x000ee20000300800 */
[----:B------:R-:W-:Y:S01]  /*24a20*/  BSSY B1, `(.L_x_566) ;  /* 0x0000070000017945 */ /* 0x000fe20003800000 */
[C---:B------:R-:W-:Y:S01]  /*24a30*/  IMAD.WIDE.U32 R2, R4.reuse, 0x24924925, RZ ;  /* 0x2492492504027825 */ /* 0x040fe200078e00ff */
[C---:B------:R-:W-:Y:S02]  /*24a40*/  ISETP.GT.U32.AND P0, PT, R4.reuse, 0x6, PT ;  /* 0x000000060400780c */ /* 0x040fe40003f04070 */
[----:B------:R-:W-:Y:S01]  /*24a50*/  PRMT R9, RZ, 0x7610, R9 ;  /* 0x00007610ff097816 */ /* 0x000fe20000000009 */
[----:B------:R-:W-:Y:S01]  /*24a60*/  IMAD.IADD R2, R4, 0x1, -R3 ;  /* 0x0000000104027824 */ /* 0x000fe200078e0a03 */
[----:B------:R-:W-:Y:S01]  /*24a70*/  ISETP.LT.U32.AND P0, PT, R0, 0x7, P0 ;  /* 0x000000070000780c */ /* 0x000fe20000701070 */
[----:B------:R-:W-:-:S02]  /*24a80*/  IMAD.MOV.U32 R5, RZ, RZ, -0x1 ;  /* 0xffffffffff057424 */ /* 0x000fc400078e00ff */
[----:B------:R-:W0:Y:S01]  /*24a90*/  @P1 S2R R8, SR_CgaCtaId ;  /* 0x0000000000081919 */ /* 0x000e220000008800 */
[----:B------:R-:W-:Y:S01]  /*24aa0*/  LEA.HI R2, R2, R3, RZ, 0x1f ;  /* 0x0000000302027211 */ /* 0x000fe200078ff8ff */
[----:B------:R-:W-:Y:S01]  /*24ab0*/  IMAD.MOV.U32 R10, RZ, RZ, -0x1 ;  /* 0xffffffffff0a7424 */ /* 0x000fe200078e00ff */
[----:B------:R-:W-:Y:S02]  /*24ac0*/  @P1 MOV R3, 0x400 ;  /* 0x0000040000031802 */ /* 0x000fe40000000f00 */
[--C-:B------:R-:W-:Y:S02]  /*24ad0*/  SHF.R.U32.HI R7, RZ, 0x2, R2.reuse ;  /* 0x00000002ff077819 */ /* 0x100fe40000011602 */
[----:B------:R-:W-:Y:S02]  /*24ae0*/  PRMT R2, RZ, 0x7610, R2 ;  /* 0x00007610ff027816 */ /* 0x000fe40000000002 */
[----:B0-----:R-:W-:-:S04]  /*24af0*/  @P1 LEA R3, R8, R3, 0x18 ;  /* 0x0000000308031211 */ /* 0x001fc800078ec0ff */
[----:B------:R0:W-:Y:S01]  /*24b00*/  @P1 SYNCS.ARRIVE.TRANS64.A1T0 RZ, [R3+URZ+0x88], RZ ;  /* 0x000088ff03ff19a7 */ /* 0x0001e2000810003f */
[----:B------:R-:W-:Y:S02]  /*24b10*/  ISETP.GE.U32.AND P1, PT, R0, 0x7, PT ;  /* 0x000000070000780c */ /* 0x000fe40003f26070 */
[----:B0-----:R-:W-:-:S04]  /*24b20*/  SEL R3, RZ, 0x1, !P0 ;  /* 0x00000001ff037807 */ /* 0x001fc80004000000 */
[----:B------:R-:W-:-:S07]  /*24b30*/  LOP3.LUT R6, R6, R3, RZ, 0x3c, !PT ;  /* 0x0000000306067212 */ /* 0x000fce00078e3cff */
[----:B------:R-:W-:Y:S01]  /*24b40*/  @P1 LOP3.LUT R6, R6, 0x1, R7, 0x78, !PT ;  /* 0x0000000106061812 */ /* 0x000fe200078e7807 */
[----:B------:R-:W-:Y:S02]  /*24b50*/  IMAD R7, R7, -0x7, R4 ;  /* 0xfffffff907077824 */ /* 0x000fe400078e0204 */
[----:B------:R-:W-:Y:S01]  /*24b60*/  IMAD.MOV.U32 R4, RZ, RZ, -0x1 ;  /* 0xffffffffff047424 */ /* 0x000fe200078e00ff */
[----:B---3--:R-:W-:-:S04]  /*24b70*/  IADD3 R14, P0, R14, UR24, RZ ;  /* 0x000000180e0e7c10 */ /* 0x008fc8000ff1e0ff */
[----:B--2---:R-:W-:Y:S01]  /*24b80*/  IADD3.X R16, R16, UR18, RZ, P0, !PT ;  /* 0x0000001210107c10 */ /* 0x004fe200087fe4ff */
[----:B------:R0:W-:Y:S01]  /*24b90*/  STL [R1+0x460], R14 ;  /* 0x0004600e01007387 */ /* 0x0001e20000100800 */
[----:B------:R-:W-:-:S03]  /*24ba0*/  ISETP.GE.U32.AND P0, PT, R14, UR8, PT ;  /* 0x000000080e007c0c */ /* 0x000fc6000bf06070 */
[----:B------:R0:W-:Y:S01]  /*24bb0*/  STL [R1+0x45c], R16 ;  /* 0x00045c1001007387 */ /* 0x0001e20000100800 */
[----:B------:R-:W-:-:S13]  /*24bc0*/  ISETP.GE.U32.AND.EX P0, PT, R16, UR9, PT, P0 ;  /* 0x0000000910007c0c */ /* 0x000fda000bf06100 */
[----:B0-----:R-:W-:Y:S05]  /*24bd0*/  @P0 BRA `(.L_x_567) ;  /* 0x0000000400500947 */ /* 0x001fea0003800000 */
[----:B------:R-:W0:Y:S01]  /*24be0*/  S2R R8, SR_CTAID.X ;  /* 0x0000000000087919 */ /* 0x000e220000002500 */
[----:B------:R-:W-:Y:S01]  /*24bf0*/  ULDC UR8, c[0x0][0x150] ;  /* 0x0000540000087ab9 */ /* 0x000fe20000000800 */
[----:B------:R-:W1:Y:S01]  /*24c00*/  LDC R3, c[0x0][0x144] ;  /* 0x00005100ff037b82 */ /* 0x000e620000000800 */
[----:B------:R-:W-:Y:S01]  /*24c10*/  ULDC UR11, c[0x0][0x630] ;  /* 0x00018c00000b7ab9 */ /* 0x000fe20000000800 */
[----:B------:R-:W2:Y:S06]  /*24c20*/  S2R R5, SR_CTAID.Y ;  /* 0x0000000000057919 */ /* 0x000eac0000002600 */
[----:B------:R-:W3:Y:S01]  /*24c30*/  LDC R12, c[0x0][0x148] ;  /* 0x00005200ff0c7b82 */ /* 0x000ee20000000800 */
[----:B0-----:R-:W-:-:S02]  /*24c40*/  I2FP.F32.U32 R2, R8 ;  /* 0x0000000800027245 */ /* 0x001fc40000201000 */
[----:B--2---:R-:W-:-:S03]  /*24c50*/  I2FP.F32.U32 R4, R5 ;  /* 0x0000000500047245 */ /* 0x004fc60000201000 */
[----:B------:R-:W-:Y:S01]  /*24c60*/  FMUL R2, R2, UR8 ;  /* 0x0000000802027c20 */ /* 0x000fe20008400000 */
[----:B------:R-:W-:Y:S02]  /*24c70*/  ULDC UR8, c[0x0][0x154] ;  /* 0x0000550000087ab9 */ /* 0x000fe40000000800 */
[----:B------:R-:W-:Y:S01]  /*24c80*/  FMUL R10, R4, UR8 ;  /* 0x00000008040a7c20 */ /* 0x000fe20008400000 */
[----:B------:R-:W-:Y:S02]  /*24c90*/  ULDC.64 UR8, c[0x0][0x628] ;  /* 0x00018a0000087ab9 */ /* 0x000fe40000000a00 */
[----:B------:R-:W0:Y:S01]  /*24ca0*/  F2I.U32.TRUNC.NTZ R2, R2 ;  /* 0x0000000200027305 */ /* 0x000e22000020f000 */
[----:B------:R-:W-:-:S04]  /*24cb0*/  ISETP.NE.U32.AND P0, PT, RZ, UR8, PT ;  /* 0x00000008ff007c0c */ /* 0x000fc8000bf05070 */
[----:B------:R-:W-:-:S03]  /*24cc0*/  ISETP.NE.AND.EX P0, PT, RZ, UR9, PT, P0 ;  /* 0x00000009ff007c0c */ /* 0x000fc6000bf05300 */
[----:B------:R-:W2:Y:S01]  /*24cd0*/  F2I.U32.TRUNC.NTZ R10, R10 ;  /* 0x0000000a000a7305 */ /* 0x000ea2000020f000 */
[----:B0-----:R-:W-:Y:S02]  /*24ce0*/  IMAD.MOV R4, RZ, RZ, -R2 ;  /* 0x000000ffff047224 */ /* 0x001fe400078e0a02 */
[----:B------:R-:W-:Y:S02]  /*24cf0*/  IMAD.MOV.U32 R2, RZ, RZ, R14 ;  /* 0x000000ffff027224 */ /* 0x000fe400078e000e */
[----:B-1----:R-:W-:Y:S02]  /*24d00*/  IMAD R8, R3, R4, R8 ;  /* 0x0000000403087224 */ /* 0x002fe400078e0208 */
[----:B--2---:R-:W-:-:S04]  /*24d10*/  IMAD.MOV R3, RZ, RZ, -R10 ;  /* 0x000000ffff037224 */ /* 0x004fc800078e0a0a */
[----:B---3--:R-:W-:Y:S02]  /*24d20*/  @P4 IMAD R8, R12, R3, R5 ;  /* 0x000000030c084224 */ /* 0x008fe400078e0205 */
[----:B------:R-:W-:Y:S01]  /*24d30*/  IMAD.MOV.U32 R3, RZ, RZ, R16 ;  /* 0x000000ffff037224 */ /* 0x000fe200078e0010 */
[----:B------:R-:W-:Y:S06]  /*24d40*/  @!P0 BRA `(.L_x_568) ;  /* 0x0000000000288947 */ /* 0x000fec0003800000 */
[----:B------:R-:W-:Y:S02]  /*24d50*/  ULDC UR10, c[0x0][0x634] ;  /* 0x00018d00000a7ab9 */ /* 0x000fe40000000800 */
[----:B------:R-:W-:-:S05]  /*24d60*/  IADD3 R3, P0, R14, UR10, RZ ;  /* 0x0000000a0e037c10 */ /* 0x000fca000ff1e0ff */
[----:B------:R-:W-:-:S04]  /*24d70*/  IMAD.X R11, RZ, RZ, R16, P0 ;  /* 0x000000ffff0b7224 */ /* 0x000fc800000e0610 */
[----:B------:R-:W-:-:S04]  /*24d80*/  IMAD.WIDE.U32 R4, R11, UR8, RZ ;  /* 0x000000080b047c25 */ /* 0x000fc8000f8e00ff */
[----:B------:R-:W-:-:S04]  /*24d90*/  IMAD.WIDE.U32 R4, P0, R3, UR9, R4 ;  /* 0x0000000903047c25 */ /* 0x000fc8000f800004 */
[----:B------:R-:W-:-:S04]  /*24da0*/  IMAD.WIDE.U32 R2, R3, UR8, RZ ;  /* 0x0000000803027c25 */ /* 0x000fc8000f8e00ff */
[----:B------:R-:W-:Y:S01]  /*24db0*/  IMAD.MOV.U32 R2, RZ, RZ, R5 ;  /* 0x000000ffff027224 */ /* 0x000fe200078e0005 */
[----:B------:R-:W-:Y:S01]  /*24dc0*/  IADD3 RZ, P1, R3, R4, RZ ;  /* 0x0000000403ff7210 */ /* 0x000fe20007f3e0ff */
[----:B------:R-:W-:-:S04]  /*24dd0*/  IMAD.X R3, RZ, RZ, RZ, P0 ;  /* 0x000000ffff037224 */ /* 0x000fc800000e06ff */
[----:B------:R-:W-:-:S08]  /*24de0*/  IMAD.WIDE.U32.X R2, R11, UR9, R2, P1 ;  /* 0x000000090b027c25 */ /* 0x000fd000088e0402 */
.L_x_568:
[--C-:B------:R-:W-:Y:S01]  /*24df0*/  SHF.R.U64 R10, R2, UR11, R3.reuse ;  /* 0x0000000b020a7c19 */ /* 0x100fe20008001203 */
[----:B------:R-:W-:Y:S01]  /*24e00*/  ULDC.64 UR8, c[0x0][0x620] ;  /* 0x0001880000087ab9 */ /* 0x000fe20000000a00 */
[----:B------:R-:W-:Y:S01]  /*24e10*/  SHF.R.U32.HI R2, RZ, UR11, R3 ;  /* 0x0000000bff027c19 */ /* 0x000fe20008011603 */
[----:B------:R-:W-:Y:S01]  /*24e20*/  IMAD.MOV.U32 R3, RZ, RZ, R16 ;  /* 0x000000ffff037224 */ /* 0x000fe200078e0010 */
[----:B------:R-:W-:Y:S01]  /*24e30*/  IADD3 R11, P0, RZ, -R10, RZ ;  /* 0x8000000aff0b7210 */ /* 0x000fe20007f1e0ff */
[----:B------:R-:W-:-:S04]  /*24e40*/  ULDC.64 UR10, c[0x0][0x640] ;  /* 0x00019000000a7ab9 */ /* 0x000fc80000000a00 */
[----:B------:R-:W-:Y:S01]  /*24e50*/  IMAD.X R2, RZ, RZ, ~R2, P0 ;  /* 0x000000ffff027224 */ /* 0x000fe200000e0e02 */
[----:B------:R-:W-:-:S03]  /*24e60*/  ISETP.NE.U32.AND P0, PT, RZ, UR10, PT ;  /* 0x0000000aff007c0c */ /* 0x000fc6000bf05070 */
[----:B------:R-:W-:Y:S01]  /*24e70*/  IMAD R2, R2, UR8, RZ ;  /* 0x0000000802027c24 */ /* 0x000fe2000f8e02ff */
[----:B------:R-:W-:-:S03]  /*24e80*/  ISETP.NE.AND.EX P0, PT, RZ, UR11, PT, P0 ;  /* 0x0000000bff007c0c */ /* 0x000fc6000bf05300 */
[----:B------:R-:W-:Y:S02]  /*24e90*/  IMAD R5, R11, UR9, R2 ;  /* 0x000000090b057c24 */ /* 0x000fe4000f8e0202 */
[----:B------:R-:W-:-:S04]  /*24ea0*/  IMAD.MOV.U32 R2, RZ, RZ, R14 ;  /* 0x000000ffff027224 */ /* 0x000fc800078e000e */
[----:B------:R-:W-:Y:S01]  /*24eb0*/  IMAD.WIDE.U32 R2, R11, UR8, R2 ;  /* 0x000000080b027c25 */ /* 0x000fe2000f8e0002 */
[----:B------:R-:W-:-:S03]  /*24ec0*/  ULDC UR8, c[0x0][0x618] ;  /* 0x0001860000087ab9 */ /* 0x000fc60000000800 */
[----:B------:R-:W-:-:S05]  /*24ed0*/  IMAD.IADD R3, R3, 0x1, R5 ;  /* 0x0000000103037824 */ /* 0x000fca00078e0205 */
[--C-:B------:R-:W-:Y:S02]  /*24ee0*/  SHF.R.U64 R11, R2, UR8, R3.reuse ;  /* 0x00000008020b7c19 */ /* 0x100fe40008001203 */
[----:B------:R-:W-:Y:S01]  /*24ef0*/  SHF.R.U32.HI R2, RZ, UR8, R3 ;  /* 0x00000008ff027c19 */ /* 0x000fe20008011603 */
[----:B------:R-:W-:-:S03]  /*24f00*/  ULDC UR8, c[0x0][0x608] ;  /* 0x0001820000087ab9 */ /* 0x000fc60000000800 */
[--C-:B------:R-:W-:Y:S02]  /*24f10*/  SHF.R.U64 R12, R11, UR8, R2.reuse ;  /* 0x000000080b0c7c19 */ /* 0x100fe40008001202 */
[----:B------:R-:W-:Y:S01]  /*24f20*/  SHF.R.U32.HI R3, RZ, UR8, R2 ;  /* 0x00000008ff037c19 */ /* 0x000fe20008011602 */
[----:B------:R-:W-:-:S03]  /*24f30*/  ULDC UR8, c[0x0][0x658] ;  /* 0x0001960000087ab9 */ /* 0x000fc60000000800 */
[--C-:B------:R-:W-:Y:S02]  /*24f40*/  SHF.R.U64 R13, R12, UR8, R3.reuse ;  /* 0x000000080c0d7c19 */ /* 0x100fe40008001203 */
[----:B------:R-:W-:-:S03]  /*24f50*/  SHF.R.U32.HI R14, RZ, UR8, R3 ;  /* 0x00000008ff0e7c19 */ /* 0x000fc60008011603 */
[----:B------:R-:W-:Y:S02]  /*24f60*/  IMAD.MOV.U32 R2, RZ, RZ, R13 ;  /* 0x000000ffff027224 */ /* 0x000fe400078e000d */
        /* <DEDUP_REMOVED lines=12> */
.L_x_569:
[----:B------:R-:W-:Y:S01]  /*25030*/  ULDC UR8, c[0x0][0x648] ;  /* 0x0001920000087ab9 */ /* 0x000fe20000000800 */
[----:B------:R-:W-:Y:S02]  /*25040*/  LOP3.LUT R12, R12, UR20, RZ, 0xc0, !PT ;  /* 0x000000140c0c7c12 */ /* 0x000fe4000f8ec0ff */
[----:B------:R-:W-:Y:S01]  /*25050*/  SHF.R.U64 R3, R2, UR8, R3 ;  /* 0x0000000802037c19 */ /* 0x000fe20008001203 */
[----:B------:R-:W-:-:S04]  /*25060*/  ULDC UR8, c[0x0][0x638] ;  /* 0x00018e0000087ab9 */ /* 0x000fc80000000800 */
[----:B------:R-:W-:Y:S02]  /*25070*/  IMAD.MOV R2, RZ, RZ, -R3 ;  /* 0x000000ffff027224 */ /* 0x000fe400078e0a03 */
[----:B------:R-:W-:Y:S02]  /*25080*/  IMAD R5, R3, UR6, R12 ;  /* 0x0000000603057c24 */ /* 0x000fe4000f8e020c */
[----:B------:R-:W-:Y:S01]  /*25090*/  IMAD R13, R2, UR8, R13 ;  /* 0x00000008020d7c24 */ /* 0x000fe2000f8e020d */
[----:B------:R-:W-:Y:S01]  /*250a0*/  ULDC UR8, c[0x0][0x610] ;  /* 0x0001840000087ab9 */ /* 0x000fe20000000800 */
[----:B------:R-:W-:Y:S01]  /*250b0*/  LOP3.LUT R2, R11, UR5, RZ, 0xc0, !PT ;  /* 0x000000050b027c12 */ /* 0x000fe2000f8ec0ff */
[----:B------:R-:W-:Y:S01]  /*250c0*/  IMAD R8, R5, UR8, R8 ;  /* 0x0000000805087c24 */ /* 0x000fe2000f8e0208 */
[----:B------:R-:W-:-:S03]  /*250d0*/  ULDC UR8, c[0x0][0x600] ;  /* 0x0001800000087ab9 */ /* 0x000fc60000000800 */
[----:B------:R-:W-:Y:S02]  /*250e0*/  IMAD R13, R13, UR8, R2 ;  /* 0x000000080d0d7c24 */ /* 0x000fe4000f8e0202 */
[----:B------:R-:W-:-:S03]  /*250f0*/  IMAD.MOV.U32 R2, RZ, RZ, 0x1 ;  /* 0x00000001ff027424 */ /* 0x000fc600078e00ff */
[----:B------:R-:W-:Y:S02]  /*25100*/  SEL R4, R13, R8, !P4 ;  /* 0x000000080d047207 */ /* 0x000fe40006000000 */
[----:B------:R-:W-:-:S07]  /*25110*/  SEL R5, R8, R13, !P4 ;  /* 0x0000000d08057207 */ /* 0x000fce0006000000 */
.L_x_567:
[----:B------:R-:W-:Y:S05]  /*25120*/  BSYNC B1 ;  /* 0x0000000000017941 */ /* 0x000fea0003800000 */
.L_x_566:
[----:B------:R-:W-:-:S13]  /*25130*/  LOP3.LUT P0, RZ, R2, 0xff, RZ, 0xc0, !PT ;  /* 0x000000ff02ff7812 */ /* 0x000fda000780c0ff */
[----:B------:R-:W-:Y:S05]  /*25140*/  @P0 BRA `(.L_x_570) ;  /* 0xfffffff400280947 */ /* 0x000fea000383ffff */
[----:B------:R-:W-:Y:S05]  /*25150*/  BSYNC B0 ;  /* 0x0000000000007941 */ /* 0x000fea0003800000 */
.L_x_559:
[----:B------:R-:W-:-:S03]  /*25160*/  UMOV UR8, 0xffffffff ;  /* 0xffffffff00087882 */ /* 0x000fc60000000000 */
[----:B------:R-:W-:Y:S05]  /*25170*/  BRA.DIV UR8, `(.L_x_571) ;  /* 0x0000000608947947 */ /* 0x000fea000b800000 */
[----:B------:R-:W-:-:S13]  /*25180*/  ELECT P0, URZ, PT ;  /* 0x00000000003f782f */ /* 0x000fda0003800000 */
.L_x_588:
[----:B------:R-:W-:Y:S04]  /*25190*/  BSSY B0, `(.L_x_572) ;  /* 0x0000047000007945 */ /* 0x000fe80003800000 */
[----:B------:R-:W-:Y:S05]  /*251a0*/  @!P0 BRA `(.L_x_573) ;  /* 0x0000000400148947 */ /* 0x000fea0003800000 */
[----:B------:R-:W-:-:S04]  /*251b0*/  ULOP3.LUT UR8, UR13, 0x2, URZ, 0xfc, !UPT ;  /* 0x000000020d087892 */ /* 0x000fc8000f8efc3f */
[----:B------:R-:W-:-:S06]  /*251c0*/  UISETP.NE.AND UP0, UPT, UR8, 0x3, UPT ;  /* 0x000000030800788c */ /* 0x000fcc000bf05270 */
[----:B------:R-:W-:-:S13]  /*251d0*/  PLOP3.LUT P0, PT, PT, PT, UP0, 0x80, 0x0 ;  /* 0x000000000000781c */ /* 0x000fda0003f0f008 */
[----:B------:R-:W-:Y:S05]  /*251e0*/  @!P0 BRA `(.L_x_574) ;  /* 0x0000000000048947 */ /* 0x000fea0003800000 */
[----:B------:R-:W-:Y:S01]  /*251f0*/  BPT.TRAP 0x1 ;  /* 0x000000040000795c */ /* 0x000fe20000300000 */
.L_x_574:
[----:B------:R-:W0:Y:S01]  /*25200*/  S2R R3, SR_CgaCtaId ;  /* 0x0000000000037919 */ /* 0x000e220000008800 */
[----:B------:R-:W-:Y:S02]  /*25210*/  MOV R0, 0x400 ;  /* 0x0000040000007802 */ /* 0x000fe40000000f00 */
[----:B------:R-:W-:Y:S02]  /*25220*/  SHF.L.U32 R2, R6, 0x1f, RZ ;  /* 0x0000001f06027819 */ /* 0x000fe400000006ff */
[----:B0-----:R-:W-:-:S05]  /*25230*/  LEA R0, R3, R0, 0x18 ;  /* 0x0000000003007211 */ /* 0x001fca00078ec0ff */
[----:B------:R-:W-:-:S04]  /*25240*/  VIADD R0, R0, 0x38 ;  /* 0x0000003800007836 */ /* 0x000fc80000000000 */
[----:B------:R-:W-:-:S04]  /*25250*/  IMAD R3, R7, 0x8, R0 ;  /* 0x0000000807037824 */ /* 0x000fc800078e0200 */
[----:B------:R-:W0:Y:S02]  /*25260*/  SYNCS.PHASECHK.TRANS64.TRYWAIT P0, [R3+URZ], R2 ;  /* 0x00000002030075a7 */ /* 0x000e24000800017f */
[----:B0-----:R-:W-:Y:S05]  /*25270*/  @!P0 BRA `(.L_x_575) ;  /* 0x0000000400748947 */ /* 0x001fea0003800000 */
.L_x_589:
[----:B------:R-:W-:-:S05]  /*25280*/  VIADD R7, R7, 0x1 ;  /* 0x0000000107077836 */ /* 0x000fca0000000000 */
[----:B------:R-:W-:-:S04]  /*25290*/  ISETP.NE.AND P0, PT, R7, 0x7, PT ;  /* 0x000000070700780c */ /* 0x000fc80003f05270 */
[----:B0-----:R-:W-:Y:S02]  /*252a0*/  SEL R3, RZ, 0x1, P0 ;  /* 0x00000001ff037807 */ /* 0x001fe40000000000 */
[----:B------:R-:W-:Y:S02]  /*252b0*/  SEL R7, R7, RZ, P0 ;  /* 0x000000ff07077207 */ /* 0x000fe40000000000 */
[----:B------:R-:W-:-:S03]  /*252c0*/  LOP3.LUT R6, R6, R3, RZ, 0x3c, !PT ;  /* 0x0000000306067212 */ /* 0x000fc600078e3cff */
[----:B------:R-:W-:Y:S01]  /*252d0*/  IMAD R3, R7, 0x8, R0 ;  /* 0x0000000807037824 */ /* 0x000fe200078e0200 */
[----:B------:R-:W-:-:S04]  /*252e0*/  SHF.L.U32 R2, R6, 0x1f, RZ ;  /* 0x0000001f06027819 */ /* 0x000fc800000006ff */
[----:B------:R-:W0:Y:S02]  /*252f0*/  SYNCS.PHASECHK.TRANS64.TRYWAIT P0, [R3+URZ], R2 ;  /* 0x00000002030075a7 */ /* 0x000e24000800017f */
[----:B0-----:R-:W-:Y:S05]  /*25300*/  @!P0 BRA `(.L_x_576) ;  /* 0x0000000400648947 */ /* 0x001fea0003800000 */
.L_x_590:
[----:B0-----:R-:W-:-:S05]  /*25310*/  VIADD R2, R7, 0x1 ;  /* 0x0000000107027836 */ /* 0x001fca0000000000 */
[----:B------:R-:W-:-:S04]  /*25320*/  ISETP.NE.AND P0, PT, R2, 0x7, PT ;  /* 0x000000070200780c */ /* 0x000fc80003f05270 */
[----:B------:R-:W-:Y:S02]  /*25330*/  SEL R3, RZ, 0x1, P0 ;  /* 0x00000001ff037807 */ /* 0x000fe40000000000 */
[----:B------:R-:W-:Y:S02]  /*25340*/  SEL R5, R2, RZ, P0 ;  /* 0x000000ff02057207 */ /* 0x000fe40000000000 */
[----:B------:R-:W-:-:S03]  /*25350*/  LOP3.LUT R6, R6, R3, RZ, 0x3c, !PT ;  /* 0x0000000306067212 */ /* 0x000fc600078e3cff */
[----:B------:R-:W-:Y:S01]  /*25360*/  IMAD R3, R5, 0x8, R0 ;  /* 0x0000000805037824 */ /* 0x000fe200078e0200 */
[----:B------:R-:W-:-:S04]  /*25370*/  SHF.L.U32 R2, R6, 0x1f, RZ ;  /* 0x0000001f06027819 */ /* 0x000fc800000006ff */
[----:B------:R-:W0:Y:S02]  /*25380*/  SYNCS.PHASECHK.TRANS64.TRYWAIT P0, [R3+URZ], R2 ;  /* 0x00000002030075a7 */ /* 0x000e24000800017f */
[----:B0-----:R-:W-:Y:S05]  /*25390*/  @!P0 BRA `(.L_x_577) ;  /* 0x0000000400548947 */ /* 0x001fea0003800000 */
.L_x_591:
        /* <DEDUP_REMOVED lines=9> */
.L_x_592:
        /* <DEDUP_REMOVED lines=9> */
.L_x_593:
        /* <DEDUP_REMOVED lines=9> */
.L_x_594:
[----:B0-----:R-:W-:-:S05]  /*25550*/  VIADD R2, R5, 0x1 ;  /* 0x0000000105027836 */ /* 0x001fca0000000000 */
[----:B------:R-:W-:-:S04]  /*25560*/  ISETP.NE.AND P0, PT, R2, 0x7, PT ;  /* 0x000000070200780c */ /* 0x000fc80003f05270 */
[----:B------:R-:W-:Y:S02]  /*25570*/  SEL R4, RZ, 0x1, P0 ;  /* 0x00000001ff047807 */ /* 0x000fe40000000000 */
[----:B------:R-:W-:Y:S02]  /*25580*/  SEL R3, R2, RZ, P0 ;  /* 0x000000ff02037207 */ /* 0x000fe40000000000 */
[----:B------:R-:W-:-:S03]  /*25590*/  LOP3.LUT R4, R7, R4, RZ, 0x3c, !PT ;  /* 0x0000000407047212 */ /* 0x000fc600078e3cff */
[----:B------:R-:W-:Y:S01]  /*255a0*/  IMAD R3, R3, 0x8, R0 ;  /* 0x0000000803037824 */ /* 0x000fe200078e0200 */
[----:B------:R-:W-:-:S07]  /*255b0*/  SHF.L.U32 R0, R4, 0x1f, RZ ;  /* 0x0000001f04007819 */ /* 0x000fce00000006ff */
.L_x_581:
[----:B0-----:R0:W1:Y:S02]  /*255c0*/  SYNCS.PHASECHK.TRANS64.TRYWAIT P0, [R3+URZ], R0 ;  /* 0x00000000030075a7 */ /* 0x001064000800017f */
[----:B-1----:R-:W-:Y:S05]  /*255d0*/  @!P0 NANOSLEEP.SYNCS 0x989680 ;  /* 0x009896800000895d */ /* 0x002fea0003900000 */
[----:B------:R-:W1:Y:S02]  /*255e0*/  @!P0 SYNCS.PHASECHK.TRANS64 P0, [R3+URZ], R0 ;  /* 0x00000000030085a7 */ /* 0x000e64000800007f */
[----:B-1----:R-:W-:Y:S05]  /*255f0*/  @!P0 BRA `(.L_x_581) ;  /* 0xfffffffc00f08947 */ /* 0x002fea000383ffff */
.L_x_573:
[----:B------:R-:W-:Y:S05]  /*25600*/  BSYNC B0 ;  /* 0x0000000000007941 */ /* 0x000fea0003800000 */
.L_x_572:
[----:B------:R-:W-:Y:S05]  /*25610*/  EXIT ;  /* 0x000000000000794d */ /* 0x000fea0003800000 */
.L_x_21:
[----:B--2---:R-:W-:-:S04]  /*25620*/  IMAD.U32 R3, RZ, RZ, UR6 ;  /* 0x00000006ff037e24 */ /* 0x004fc8000f8e00ff */
[----:B------:R2:W3:Y:S03]  /*25630*/  SYNCS.PHASECHK.TRANS64.TRYWAIT P0, [R3+URZ], R0 ;  /* 0x00000000030075a7 */ /* 0x0004e6000800017f */
[----:B---3--:R-:W-:Y:S05]  /*25640*/  @!P0 NANOSLEEP.SYNCS 0x989680 ;  /* 0x009896800000895d */ /* 0x008fea0003900000 */
[----:B------:R-:W3:Y:S02]  /*25650*/  @!P0 SYNCS.PHASECHK.TRANS64 P0, [R3+URZ], R0 ;  /* 0x00000000030085a7 */ /* 0x000ee4000800007f */
[----:B---3--:R-:W-:Y:S05]  /*25660*/  @!P0 BRA `(.L_x_21) ;  /* 0xfffffffc00ec8947 */ /* 0x008fea000383ffff */
[----:B------:R-:W-:Y:S05]  /*25670*/  BRA `(.L_x_20) ;  /* 0xfffffdd400f47947 */ /* 0x000fea000383ffff */
.L_x_27:
[----:B-----5:R2:W-:Y:S02]  /*25680*/  STL [R1+0x474], R0 ;  /* 0x0004740001007387 */ /* 0x0205e40000100800 */
[----:B--2---:R-:W-:-:S04]  /*25690*/  IMAD.U32 R0, RZ, RZ, UR16 ;  /* 0x00000010ff007e24 */ /* 0x004fc8000f8e00ff */
[----:B------:R2:W3:Y:S03]  /*256a0*/  SYNCS.PHASECHK.TRANS64.TRYWAIT P0, [R0+URZ], R2 ;  /* 0x00000002000075a7 */ /* 0x0004e6000800017f */
[----:B---3--:R-:W-:Y:S05]  /*256b0*/  @!P0 NANOSLEEP.SYNCS 0x989680 ;  /* 0x009896800000895d */ /* 0x008fea0003900000 */
[----:B------:R2:W3:Y:S02]  /*256c0*/  @!P0 SYNCS.PHASECHK.TRANS64 P0, [R0+URZ], R2 ;  /* 0x00000002000085a7 */ /* 0x0004e4000800007f */
[----:B--2---:R2:W5:Y:S02]  /*256d0*/  LDL.LU R0, [R1+0x474] ;  /* 0x0004740001007983 */ /* 0x0045640000300800 */
[----:B--23--:R-:W-:Y:S05]  /*256e0*/  @!P0 BRA `(.L_x_27) ;  /* 0xfffffffc00e48947 */ /* 0x00cfea000383ffff */
[----:B------:R-:W-:Y:S05]  /*256f0*/  BRA `(.L_x_26) ;  /* 0xfffffe1800c07947 */ /* 0x000fea000383ffff */
.L_x_560:
[----:B------:R-:W-:Y:S01]  /*25700*/  BSSY B1, `(.L_x_582) ;  /* 0x0000006000017945 */ /* 0x000fe20003800000 */
[----:B------:R-:W-:-:S07]  /*25710*/  IMAD.MOV.U32 R2, RZ, RZ, -0x1 ;  /* 0xffffffffff027424 */ /* 0x000fce00078e00ff */
[----:B------:R-:W-:Y:S05]  /*25720*/  WARPSYNC.COLLECTIVE R2, `(.L_x_583) ;  /* 0x00000000020c7348 */ /* 0x000fea0003c00000 */
[----:B------:R-:W-:Y:S02]  /*25730*/  ELECT P0, UR62, PT ;  /* 0x00000000003e782f */ /* 0x000fe40003800000 */
[----:B------:R-:W-:Y:S01]  /*25740*/  MOV R2, UR62 ;  /* 0x0000003e00027c02 */ /* 0x000fe20008000f00 */
[----:B------:R-:W-:Y:S10]  /*25750*/  ENDCOLLECTIVE ;  /* 0x000000000000791b */ /* 0x000ff40003800000 */
.L_x_583:
[----:B------:R-:W-:Y:S05]  /*25760*/  BSYNC B1 ;  /* 0x0000000000017941 */ /* 0x000fea0003800000 */
.L_x_582:
[----:B------:R-:W-:Y:S05]  /*25770*/  BRA `(.L_x_584) ;  /* 0xffffffec00a87947 */ /* 0x000fea000383ffff */
.L_x_563:
[----:B0-----:R0:W1:Y:S02]  /*25780*/  SYNCS.PHASECHK.TRANS64.TRYWAIT P0, [R12+URZ+0x38], R11 ;  /* 0x0000380b0c0075a7 */ /* 0x001064000800017f */
[----:B-1----:R-:W-:Y:S05]  /*25790*/  @!P0 NANOSLEEP.SYNCS 0x989680 ;  /* 0x009896800000895d */ /* 0x002fea0003900000 */
[----:B------:R-:W1:Y:S02]  /*257a0*/  @!P0 SYNCS.PHASECHK.TRANS64 P0, [R12+URZ+0x38], R11 ;  /* 0x0000380b0c0085a7 */ /* 0x000e64000800007f */
[----:B-1----:R-:W-:Y:S05]  /*257b0*/  @!P0 BRA `(.L_x_563) ;  /* 0xfffffffc00f08947 */ /* 0x002fea000383ffff */
[----:B------:R-:W-:Y:S05]  /*257c0*/  BRA `(.L_x_585) ;  /* 0xffffffec00e07947 */ /* 0x000fea000383ffff */
.L_x_571:
[----:B------:R-:W-:Y:S01]  /*257d0*/  BSSY B0, `(.L_x_586) ;  /* 0x0000006000007945 */ /* 0x000fe20003800000 */
[----:B------:R-:W-:-:S07]  /*257e0*/  IMAD.MOV.U32 R2, RZ, RZ, -0x1 ;  /* 0xffffffffff027424 */ /* 0x000fce00078e00ff */
[----:B------:R-:W-:Y:S05]  /*257f0*/  WARPSYNC.COLLECTIVE R2, `(.L_x_587) ;  /* 0x00000000020c7348 */ /* 0x000fea0003c00000 */
[----:B------:R-:W-:Y:S02]  /*25800*/  ELECT P0, UR62, PT ;  /* 0x00000000003e782f */ /* 0x000fe40003800000 */
[----:B------:R-:W-:Y:S01]  /*25810*/  MOV R2, UR62 ;  /* 0x0000003e00027c02 */ /* 0x000fe20008000f00 */
[----:B------:R-:W-:Y:S10]  /*25820*/  ENDCOLLECTIVE ;  /* 0x000000000000791b */ /* 0x000ff40003800000 */
.L_x_587:
[----:B------:R-:W-:Y:S05]  /*25830*/  BSYNC B0 ;  /* 0x0000000000007941 */ /* 0x000fea0003800000 */
.L_x_586:
[----:B------:R-:W-:Y:S05]  /*25840*/  BRA `(.L_x_588) ;  /* 0xfffffff800507947 */ /* 0x000fea000383ffff */
.L_x_575:
[----:B0-----:R0:W1:Y:S02]  /*25850*/  SYNCS.PHASECHK.TRANS64.TRYWAIT P0, [R3+URZ], R2 ;  /* 0x00000002030075a7 */ /* 0x001064000800017f */
[----:B-1----:R-:W-:Y:S05]  /*25860*/  @!P0 NANOSLEEP.SYNCS 0x989680 ;  /* 0x009896800000895d */ /* 0x002fea0003900000 */
[----:B------:R-:W1:Y:S02]  /*25870*/  @!P0 SYNCS.PHASECHK.TRANS64 P0, [R3+URZ], R2 ;  /* 0x00000002030085a7 */ /* 0x000e64000800007f */
[----:B-1----:R-:W-:Y:S05]  /*25880*/  @!P0 BRA `(.L_x_575) ;  /* 0xfffffffc00f08947 */ /* 0x002fea000383ffff */
[----:B------:R-:W-:Y:S05]  /*25890*/  BRA `(.L_x_589) ;  /* 0xfffffff800787947 */ /* 0x000fea000383ffff */
.L_x_576:
[----:B0-----:R0:W1:Y:S02]  /*258a0*/  SYNCS.PHASECHK.TRANS64.TRYWAIT P0, [R3+URZ], R2 ;  /* 0x00000002030075a7 */ /* 0x001064000800017f */
[----:B-1----:R-:W-:Y:S05]  /*258b0*/  @!P0 NANOSLEEP.SYNCS 0x989680 ;  /* 0x009896800000895d */ /* 0x002fea0003900000 */
[----:B------:R-:W1:Y:S02]  /*258c0*/  @!P0 SYNCS.PHASECHK.TRANS64 P0, [R3+URZ], R2 ;  /* 0x00000002030085a7 */ /* 0x000e64000800007f */
[----:B-1----:R-:W-:Y:S05]  /*258d0*/  @!P0 BRA `(.L_x_576) ;  /* 0xfffffffc00f08947 */ /* 0x002fea000383ffff */
[----:B------:R-:W-:Y:S05]  /*258e0*/  BRA `(.L_x_590) ;  /* 0xfffffff800887947 */ /* 0x000fea000383ffff */
.L_x_577:
[----:B0-----:R0:W1:Y:S02]  /*258f0*/  SYNCS.PHASECHK.TRANS64.TRYWAIT P0, [R3+URZ], R2 ;  /* 0x00000002030075a7 */ /* 0x001064000800017f */
[----:B-1----:R-:W-:Y:S05]  /*25900*/  @!P0 NANOSLEEP.SYNCS 0x989680 ;  /* 0x009896800000895d */ /* 0x002fea0003900000 */
[----:B------:R-:W1:Y:S02]  /*25910*/  @!P0 SYNCS.PHASECHK.TRANS64 P0, [R3+URZ], R2 ;  /* 0x00000002030085a7 */ /* 0x000e64000800007f */
[----:B-1----:R-:W-:Y:S05]  /*25920*/  @!P0 BRA `(.L_x_577) ;  /* 0xfffffffc00f08947 */ /* 0x002fea000383ffff */
[----:B------:R-:W-:Y:S05]  /*25930*/  BRA `(.L_x_591) ;  /* 0xfffffff800987947 */ /* 0x000fea000383ffff */
.L_x_578:
[----:B0-----:R0:W1:Y:S02]  /*25940*/  SYNCS.PHASECHK.TRANS64.TRYWAIT P0, [R3+URZ], R2 ;  /* 0x00000002030075a7 */ /* 0x001064000800017f */
[----:B-1----:R-:W-:Y:S05]  /*25950*/  @!P0 NANOSLEEP.SYNCS 0x989680 ;  /* 0x009896800000895d */ /* 0x002fea0003900000 */
[----:B------:R-:W1:Y:S02]  /*25960*/  @!P0 SYNCS.PHASECHK.TRANS64 P0, [R3+URZ], R2 ;  /* 0x00000002030085a7 */ /* 0x000e64000800007f */
[----:B-1----:R-:W-:Y:S05]  /*25970*/  @!P0 BRA `(.L_x_578) ;  /* 0xfffffffc00f08947 */ /* 0x002fea000383ffff */
[----:B------:R-:W-:Y:S05]  /*25980*/  BRA `(.L_x_592) ;  /* 0xfffffff800a87947 */ /* 0x000fea000383ffff */
.L_x_579:
[----:B0-----:R0:W1:Y:S02]  /*25990*/  SYNCS.PHASECHK.TRANS64.TRYWAIT P0, [R3+URZ], R2 ;  /* 0x00000002030075a7 */ /* 0x001064000800017f */
[----:B-1----:R-:W-:Y:S05]  /*259a0*/  @!P0 NANOSLEEP.SYNCS 0x989680 ;  /* 0x009896800000895d */ /* 0x002fea0003900000 */
[----:B------:R-:W1:Y:S02]  /*259b0*/  @!P0 SYNCS.PHASECHK.TRANS64 P0, [R3+URZ], R2 ;  /* 0x00000002030085a7 */ /* 0x000e64000800007f */
[----:B-1----:R-:W-:Y:S05]  /*259c0*/  @!P0 BRA `(.L_x_579) ;  /* 0xfffffffc00f08947 */ /* 0x002fea000383ffff */
[----:B------:R-:W-:Y:S05]  /*259d0*/  BRA `(.L_x_593) ;  /* 0xfffffff800b87947 */ /* 0x000fea000383ffff */
.L_x_580:
[----:B0-----:R0:W1:Y:S02]  /*259e0*/  SYNCS.PHASECHK.TRANS64.TRYWAIT P0, [R3+URZ], R2 ;  /* 0x00000002030075a7 */ /* 0x001064000800017f */
[----:B-1----:R-:W-:Y:S05]  /*259f0*/  @!P0 NANOSLEEP.SYNCS 0x989680 ;  /* 0x009896800000895d */ /* 0x002fea0003900000 */
[----:B------:R-:W1:Y:S02]  /*25a00*/  @!P0 SYNCS.PHASECHK.TRANS64 P0, [R3+URZ], R2 ;  /* 0x00000002030085a7 */ /* 0x000e64000800007f */
[----:B-1----:R-:W-:Y:S05]  /*25a10*/  @!P0 BRA `(.L_x_580) ;  /* 0xfffffffc00f08947 */ /* 0x002fea000383ffff */
[----:B------:R-:W-:Y:S05]  /*25a20*/  BRA `(.L_x_594) ;  /* 0xfffffff800c87947 */ /* 0x000fea000383ffff */
.L_x_595:
[----:B------:R-:W-:-:S00]  /*25a30*/  BRA `(.L_x_595) ;  /* 0xfffffffc00fc7947 */ /* 0x000fc0000383ffff */
[----:B------:R-:W-:-:S00]  /*25a40*/  NOP ;  /* 0x0000000000007918 */ /* 0x000fc00000000000 */
        /* <DEDUP_REMOVED lines=11> */
.L_x_596:


//--------------------- .nv.shared._ZN7cutlass13device_kernelINS_4gemm6kernel13GemmUniversalIN4cute5tupleIJiiiiEEENS1_10collective13CollectiveMmaINS1_37MainloopSm90TmaGmmaWarpSpecializedFP8ILi7ENS5_IJNS4_1CILi2EEENSA_ILi1EEESC_EEENS1_35KernelTmaWarpSpecializedCooperativeEEENS5_IJNSA_ILi256EEESG_NSA_ILi64EEEEEENS_12float_e4m3_tENS5_IJlSC_lEEESJ_SK_NS4_8TiledMMAINS4_8MMA_AtomIJNS4_4SM904GMMA31MMA_64x256x32_F32E4M3E4M3_SS_TNILNSO_7ScaleInE1ELSQ_1EEEEEENS4_6LayoutISD_NS5_IJSC_NSA_ILi0EEESU_EEEEENS5_IJNS4_10UnderscoreESX_SX_EEEEENS4_13SM90_TMA_LOADENS4_14ComposedLayoutINS4_7SwizzleILi2ELi4ELi3EEENS4_18smem_ptr_flag_bitsILi8EEENST_INS5_IJNSA_ILi8EEESH_EEENS5_IJSH_SC_EEEEEEEvNS4_8identityENS4_23SM90_TMA_LOAD_MULTICASTES1A_vS1B_EENS_8epilogue10collective6detail29Sm90TmaWarpSpecializedAdapterINS1F_15DefaultEpilogueISJ_SK_SK_NS1E_6thread17LinearCombinationISJ_Li1EffLNS1J_9ScaleType4KindE0ELNS_15FloatRoundStyleE2ESJ_EENS1_15EpilogueDefaultEEEEEvvEEEEvNT_6ParamsE --------------------------
	.section	.nv.shared._ZN7cutlass13device_kernelINS_4gemm6kernel13GemmUniversalIN4cute5tupleIJiiiiEEENS1_10collective13CollectiveMmaINS1_37MainloopSm90TmaGmmaWarpSpecializedFP8ILi7ENS5_IJNS4_1CILi2EEENSA_ILi1EEESC_EEENS1_35KernelTmaWarpSpecializedCooperativeEEENS5_IJNSA_ILi256EEESG_NSA_ILi64EEEEEENS_12float_e4m3_tENS5_IJlSC_lEEESJ_SK_NS4_8TiledMMAINS4_8MMA_AtomIJNS4_4SM904GMMA31MMA_64x256x32_F32E4M3E4M3_SS_TNILNSO_7ScaleInE1ELSQ_1EEEEEENS4_6LayoutISD_NS5_IJSC_NSA_ILi0EEESU_EEEEENS5_IJNS4_10UnderscoreESX_SX_EEEEENS4_13SM90_TMA_LOADENS4_14ComposedLayoutINS4_7SwizzleILi2ELi4ELi3EEENS4_18smem_ptr_flag_bitsILi8EEENST_INS5_IJNSA_ILi8EEESH_EEENS5_IJSH_SC_EEEEEEEvNS4_8identityENS4_23SM90_TMA_LOAD_MULTICASTES1A_vS1B_EENS_8epilogue10collective6detail29Sm90TmaWarpSpecializedAdapterINS1F_15DefaultEpilogueISJ_SK_SK_NS1E_6thread17LinearCombinationISJ_Li1EffLNS1J_9ScaleType4KindE0ELNS_15FloatRoundStyleE2ESJ_EENS1_15EpilogueDefaultEEEEEvvEEEEvNT_6ParamsE,"aw",@nobits
	.sectionflags	@""
	.align	16
	.zero		1024


//--------------------- .nv.shared.reserved.0     --------------------------
	.section	.nv.shared.reserved.0,"aw",@nobits
	.weak		__nv_reservedSMEM_offset_0_alias
	.size		__nv_reservedSMEM_offset_0_alias, 0, 0
	.other		__nv_reservedSMEM_offset_0_alias,@"STO_CUDA_RESERVED_SHARED STV_DEFAULT"
__nv_reservedSMEM_offset_0_alias:
	.zero		0


//--------------------- .nv.global                --------------------------
	.section	.nv.global,"aw",@nobits
.nv.global:
	.type		_ZN40_INTERNAL_a43596db_4_k_cu_6a35bd6c_156014cute1_E,@object
	.size		_ZN40_INTERNAL_a43596db_4_k_cu_6a35bd6c_156014cute1_E,(_ZN40_INTERNAL_a43596db_4_k_cu_6a35bd6c_156014cuda3std3__45__cpo6cbeginE - _ZN40_INTERNAL_a43596db_4_k_cu_6a35bd6c_156014cute1_E)
_ZN40_INTERNAL_a43596db_4_k_cu_6a35bd6c_156014cute1_E:
	.zero		1
	.type		_ZN40_INTERNAL_a43596db_4_k_cu_6a35bd6c_156014cuda3std3__45__cpo6cbeginE,@object
	.size		_ZN40_INTERNAL_a43596db_4_k_cu_6a35bd6c_156014cuda3std3__45__cpo6cbeginE,(_ZN40_INTERNAL_a43596db_4_k_cu_6a35bd6c_156014cuda3std3__48in_placeE - _ZN40_INTERNAL_a43596db_4_k_cu_6a35bd6c_156014cuda3std3__45__cpo6cbeginE)
_ZN40_INTERNAL_a43596db_4_k_cu_6a35bd6c_156014cuda3std3__45__cpo6cbeginE:
	.zero		1
	.type		_ZN40_INTERNAL_a43596db_4_k_cu_6a35bd6c_156014cuda3std3__48in_placeE,@object
	.size		_ZN40_INTERNAL_a43596db_4_k_cu_6a35bd6c_156014cuda3std3__48in_placeE,(_ZN40_INTERNAL_a43596db_4_k_cu_6a35bd6c_156014cuda3std6ranges3__45__cpo9iter_moveE - _ZN40_INTERNAL_a43596db_4_k_cu_6a35bd6c_156014cuda3std3__48in_placeE)
_ZN40_INTERNAL_a43596db_4_k_cu_6a35bd6c_156014cuda3std3__48in_placeE:
	.zero		1
	.type		_ZN40_INTERNAL_a43596db_4_k_cu_6a35bd6c_156014cuda3std6ranges3__45__cpo9iter_moveE,@object
	.size		_ZN40_INTERNAL_a43596db_4_k_cu_6a35bd6c_156014cuda3std6ranges3__45__cpo9iter_moveE,(_ZN40_INTERNAL_a43596db_4_k_cu_6a35bd6c_156014cuda3std3__45__cpo5beginE - _ZN40_INTERNAL_a43596db_4_k_cu_6a35bd6c_156014cuda3std6ranges3__45__cpo9iter_moveE)
_ZN40_INTERNAL_a43596db_4_k_cu_6a35bd6c_156014cuda3std6ranges3__45__cpo9iter_moveE:
	.zero		1
	.type		_ZN40_INTERNAL_a43596db_4_k_cu_6a35bd6c_156014cuda3std3__45__cpo5beginE,@object
	.size		_ZN40_INTERNAL_a43596db_4_k_cu_6a35bd6c_156014cuda3std3__45__cpo5beginE,(_ZN40_INTERNAL_a43596db_4_k_cu_6a35bd6c_156014cuda3std3__442_GLOBAL__N__a43596db_4_k_cu_6a35bd6c_156016ignoreE - _ZN40_INTERNAL_a43596db_4_k_cu_6a35bd6c_156014cuda3std3__45__cpo5beginE)
_ZN40_INTERNAL_a43596db_4_k_cu_6a35bd6c_156014cuda3std3__45__cpo5beginE:
	.zero		1
	.type		_ZN40_INTERNAL_a43596db_4_k_cu_6a35bd6c_156014cuda3std3__442_GLOBAL__N__a43596db_4_k_cu_6a35bd6c_156016ignoreE,@object
	.size		_ZN40_INTERNAL_a43596db_4_k_cu_6a35bd6c_156014cuda3std3__442_GLOBAL__N__a43596db_4_k_cu_6a35bd6c_156016ignoreE,(_ZN40_INTERNAL_a43596db_4_k_cu_6a35bd6c_156014cute7productE - _ZN40_INTERNAL_a43596db_4_k_cu_6a35bd6c_156014cuda3std3__442_GLOBAL__N__a43596db_4_k_cu_6a35bd6c_156016ignoreE)
_ZN40_INTERNAL_a43596db_4_k_cu_6a35bd6c_156014cuda3std3__442_GLOBAL__N__a43596db_4_k_cu_6a35bd6c_156016ignoreE:
	.zero		1
	.type		_ZN40_INTERNAL_a43596db_4_k_cu_6a35bd6c_156014cute7productE,@object
	.size		_ZN40_INTERNAL_a43596db_4_k_cu_6a35bd6c_156014cute7productE,(_ZN40_INTERNAL_a43596db_4_k_cu_6a35bd6c_156014cuda3std3__45__cpo3endE - _ZN40_INTERNAL_a43596db_4_k_cu_6a35bd6c_156014cute7productE)
_ZN40_INTERNAL_a43596db_4_k_cu_6a35bd6c_156014cute7productE:
	.zero		1
	.type		_ZN40_INTERNAL_a43596db_4_k_cu_6a35bd6c_156014cuda3std3__45__cpo3endE,@object
	.size		_ZN40_INTERNAL_a43596db_4_k_cu_6a35bd6c_156014cuda3std3__45__cpo3endE,(_ZN40_INTERNAL_a43596db_4_k_cu_6a35bd6c_156014cuda3std3__419piecewise_constructE - _ZN40_INTERNAL_a43596db_4_k_cu_6a35bd6c_156014cuda3std3__45__cpo3endE)
_ZN40_INTERNAL_a43596db_4_k_cu_6a35bd6c_156014cuda3std3__45__cpo3endE:
	.zero		1
	.type		_ZN40_INTERNAL_a43596db_4_k_cu_6a35bd6c_156014cuda3std3__419piecewise_constructE,@object
	.size		_ZN40_INTERNAL_a43596db_4_k_cu_6a35bd6c_156014cuda3std3__419piecewise_constructE,(_ZN40_INTERNAL_a43596db_4_k_cu_6a35bd6c_156014cuda3std3__45__cpo4cendE - _ZN40_INTERNAL_a43596db_4_k_cu_6a35bd6c_156014cuda3std3__419piecewise_constructE)
_ZN40_INTERNAL_a43596db_4_k_cu_6a35bd6c_156014cuda3std3__419piecewise_constructE:
	.zero		1
	.type		_ZN40_INTERNAL_a43596db_4_k_cu_6a35bd6c_156014cuda3std3__45__cpo4cendE,@object
	.size		_ZN40_INTERNAL_a43596db_4_k_cu_6a35bd6c_156014cuda3std3__45__cpo4cendE,(_ZN40_INTERNAL_a43596db_4_k_cu_6a35bd6c_156014cuda3std6ranges3__45__cpo4swapE - _ZN40_INTERNAL_a43596db_4_k_cu_6a35bd6c_156014cuda3std3__45__cpo4cendE)
_ZN40_INTERNAL_a43596db_4_k_cu_6a35bd6c_156014cuda3std3__45__cpo4cendE:
	.zero		1
	.type		_ZN40_INTERNAL_a43596db_4_k_cu_6a35bd6c_156014cuda3std6ranges3__45__cpo4swapE,@object
	.size		_ZN40_INTERNAL_a43596db_4_k_cu_6a35bd6c_156014cuda3std6ranges3__45__cpo4swapE,(.L_7 - _ZN40_INTERNAL_a43596db_4_k_cu_6a35bd6c_156014cuda3std6ranges3__45__cpo4swapE)
_ZN40_INTERNAL_a43596db_4_k_cu_6a35bd6c_156014cuda3std6ranges3__45__cpo4swapE:
	.zero		1
.L_7:


//--------------------- .nv.constant0._ZN7cutlass13device_kernelINS_4gemm6kernel13GemmUniversalIN4cute5tupleIJiiiiEEENS1_10collective13CollectiveMmaINS1_37MainloopSm90TmaGmmaWarpSpecializedFP8ILi7ENS5_IJNS4_1CILi2EEENSA_ILi1EEESC_EEENS1_35KernelTmaWarpSpecializedCooperativeEEENS5_IJNSA_ILi256EEESG_NSA_ILi64EEEEEENS_12float_e4m3_tENS5_IJlSC_lEEESJ_SK_NS4_8TiledMMAINS4_8MMA_AtomIJNS4_4SM904GMMA31MMA_64x256x32_F32E4M3E4M3_SS_TNILNSO_7ScaleInE1ELSQ_1EEEEEENS4_6LayoutISD_NS5_IJSC_NSA_ILi0EEESU_EEEEENS5_IJNS4_10UnderscoreESX_SX_EEEEENS4_13SM90_TMA_LOADENS4_14ComposedLayoutINS4_7SwizzleILi2ELi4ELi3EEENS4_18smem_ptr_flag_bitsILi8EEENST_INS5_IJNSA_ILi8EEESH_EEENS5_IJSH_SC_EEEEEEEvNS4_8identityENS4_23SM90_TMA_LOAD_MULTICASTES1A_vS1B_EENS_8epilogue10collective6detail29Sm90TmaWarpSpecializedAdapterINS1F_15DefaultEpilogueISJ_SK_SK_NS1E_6thread17LinearCombinationISJ_Li1EffLNS1J_9ScaleType4KindE0ELNS_15FloatRoundStyleE2ESJ_EENS1_15EpilogueDefaultEEEEEvvEEEEvNT_6ParamsE --------------------------
	.section	.nv.constant0._ZN7cutlass13device_kernelINS_4gemm6kernel13GemmUniversalIN4cute5tupleIJiiiiEEENS1_10collective13CollectiveMmaINS1_37MainloopSm90TmaGmmaWarpSpecializedFP8ILi7ENS5_IJNS4_1CILi2EEENSA_ILi1EEESC_EEENS1_35KernelTmaWarpSpecializedCooperativeEEENS5_IJNSA_ILi256EEESG_NSA_ILi64EEEEEENS_12float_e4m3_tENS5_IJlSC_lEEESJ_SK_NS4_8TiledMMAINS4_8MMA_AtomIJNS4_4SM904GMMA31MMA_64x256x32_F32E4M3E4M3_SS_TNILNSO_7ScaleInE1ELSQ_1EEEEEENS4_6LayoutISD_NS5_IJSC_NSA_ILi0EEESU_EEEEENS5_IJNS4_10UnderscoreESX_SX_EEEEENS4_13SM90_TMA_LOADENS4_14ComposedLayoutINS4_7SwizzleILi2ELi4ELi3EEENS4_18smem_ptr_flag_bitsILi8EEENST_INS5_IJNSA_ILi8EEESH_EEENS5_IJSH_SC_EEEEEEEvNS4_8identityENS4_23SM90_TMA_LOAD_MULTICASTES1A_vS1B_EENS_8epilogue10collective6detail29Sm90TmaWarpSpecializedAdapterINS1F_15DefaultEpilogueISJ_SK_SK_NS1E_6thread17LinearCombinationISJ_Li1EffLNS1J_9ScaleType4KindE0ELNS_15FloatRoundStyleE2ESJ_EENS1_15EpilogueDefaultEEEEEvvEEEEvNT_6ParamsE,"a",@progbits
	.sectionflags	@""
	.align	4
.nv.constant0._ZN7cutlass13device_kernelINS_4gemm6kernel13GemmUniversalIN4cute5tupleIJiiiiEEENS1_10collective13CollectiveMmaINS1_37MainloopSm90TmaGmmaWarpSpecializedFP8ILi7ENS5_IJNS4_1CILi2EEENSA_ILi1EEESC_EEENS1_35KernelTmaWarpSpecializedCooperativeEEENS5_IJNSA_ILi256EEESG_NSA_ILi64EEEEEENS_12float_e4m3_tENS5_IJlSC_lEEESJ_SK_NS4_8TiledMMAINS4_8MMA_AtomIJNS4_4SM904GMMA31MMA_64x256x32_F32E4M3E4M3_SS_TNILNSO_7ScaleInE1ELSQ_1EEEEEENS4_6LayoutISD_NS5_IJSC_NSA_ILi0EEESU_EEEEENS5_IJNS4_10UnderscoreESX_SX_EEEEENS4_13SM90_TMA_LOADENS4_14ComposedLayoutINS4_7SwizzleILi2ELi4ELi3EEENS4_18smem_ptr_flag_bitsILi8EEENST_INS5_IJNSA_ILi8EEESH_EEENS5_IJSH_SC_EEEEEEEvNS4_8identityENS4_23SM90_TMA_LOAD_MULTICASTES1A_vS1B_EENS_8epilogue10collective6detail29Sm90TmaWarpSpecializedAdapterINS1F_15DefaultEpilogueISJ_SK_SK_NS1E_6thread17LinearCombinationISJ_Li1EffLNS1J_9ScaleType4KindE0ELNS_15FloatRoundStyleE2ESJ_EENS1_15EpilogueDefaultEEEEEvvEEEEvNT_6ParamsE:
	.zero		1664


//--------------------- SYMBOLS --------------------------

	.type		.nv.reservedSmem.offset0,@object
	.size		.nv.reservedSmem.offset0,0x4
